// auto-generated by cutlass_sweep.gemm — config: {"arch": "sm_100", "cluster_m": 1, "cluster_n": 1, "dtype": "int8", "dtype_b": "int8", "layout": "nt", "stages": 0, "tile_k": 256, "tile_m": 64, "tile_n": 112}
#include "cutlass/cutlass.h"
#include "cutlass/gemm/collective/collective_builder.hpp"
#include "cutlass/gemm/device/gemm_universal_adapter.h"
#include "cutlass/gemm/kernel/gemm_universal.hpp"
#include "cutlass/epilogue/collective/collective_builder.hpp"

using ElemA = int8_t;
using ElemB = int8_t;
using ElemCD = int8_t;
using Acc  = int32_t;
using TileShape    = cute::Shape<cute::_64, cute::_112, cute::_256>;
using ClusterShape = cute::Shape<cute::_1, cute::_1, cute::_1>;

using CollectiveEpilogue = typename cutlass::epilogue::collective::CollectiveBuilder<
    cutlass::arch::Sm100, cutlass::arch::OpClassTensorOp,
    TileShape, ClusterShape,
    cutlass::epilogue::collective::EpilogueTileAuto,
    Acc, Acc,
    ElemCD, cutlass::layout::RowMajor, 128 / cutlass::sizeof_bits<ElemCD>::value,
    ElemCD, cutlass::layout::RowMajor, 128 / cutlass::sizeof_bits<ElemCD>::value,
    cutlass::epilogue::collective::EpilogueScheduleAuto
  >::CollectiveOp;

using CollectiveMainloop = typename cutlass::gemm::collective::CollectiveBuilder<
    cutlass::arch::Sm100, cutlass::arch::OpClassTensorOp,
    ElemA, cutlass::layout::RowMajor, 128 / cutlass::sizeof_bits<ElemA>::value,
    ElemB, cutlass::layout::ColumnMajor, 128 / cutlass::sizeof_bits<ElemB>::value,
    Acc,
    TileShape, ClusterShape,
    cutlass::gemm::collective::StageCountAutoCarveout<static_cast<int>(sizeof(typename CollectiveEpilogue::SharedStorage))>,
    cutlass::gemm::collective::KernelScheduleAuto
  >::CollectiveOp;

using GemmKernel = cutlass::gemm::kernel::GemmUniversal<
    cute::Shape<int,int,int,int>,
    CollectiveMainloop,
    CollectiveEpilogue
>;
using Gemm = cutlass::gemm::device::GemmUniversalAdapter<GemmKernel>;

// Force the device kernel symbol into the cubin without needing a host main.
auto* _anchor = &cutlass::device_kernel<GemmKernel>;


// ===== COMPILED SASS (sm_100a) =====

	.target	sm_100a

	.elftype	@"ET_EXEC"


//--------------------- .note.nv.tkinfo           --------------------------
	.section	.note.nv.tkinfo,"",@"SHT_NOTE"
	.sectionflags	@"SHF_NOTE_NV_TKINFO"
	.tkinfo
        /*0018*/ 	.word	0x00000002
        /*0030*/ 	.string	""
        /*0030*/ 	.string	"ptxas"
        /*0030*/ 	.string	"Cuda compilation tools, release 13.0, V13.0.88"
        /*0030*/ 	.string	"Build cuda_13.0.r13.0/compiler.36424714_0"
        /*0030*/ 	.string	"-arch sm_100a -m 64 "



//--------------------- .note.nv.cuinfo           --------------------------
	.section	.note.nv.cuinfo,"",@"SHT_NOTE"
	.sectionflags	@"SHF_NOTE_NV_CUINFO"
        /*0018*/ 	.short	0x0002
        /*001a*/ 	.short	0x0064
        /*001c*/ 	.short	0x0082
	.zero		2


//--------------------- .nv.info                  --------------------------
	.section	.nv.info,"",@"SHT_CUDA_INFO"
	.align	4


	//----- nvinfo : EIATTR_REGCOUNT
	.align		4
        /*0000*/ 	.byte	0x04, 0x2f
        /*0002*/ 	.short	(.L_16 - .L_15)
	.align		4
.L_15:
        /*0004*/ 	.word	index@(_ZN7cutlass13device_kernelINS_4gemm6kernel13GemmUniversalIN4cute5tupleIJiiiiEEENS1_10collective13CollectiveMmaINS1_35MainloopSm100TmaUmmaWarpSpecializedILi4ELi2ELi4ENS5_IJNS4_1CILi1EEESB_SB_EEEEENS5_IJNSA_ILi64EEENSA_ILi112EEENSA_ILi256EEEEEEaNS5_IJlSB_lEEEaSI_NS4_8TiledMMAINS4_8MMA_AtomIJNS4_15SM100_MMA_S8_SSIaaiLi64ELi112ELNS4_4UMMA5MajorE0ELSN_0ELNSM_8SaturateE0EEEEEENS4_6LayoutISC_NS5_IJNSA_ILi0EEESS_SS_EEEEENS5_IJNS4_10UnderscoreESV_SV_EEEEENS4_13SM90_TMA_LOADENS4_14ComposedLayoutINS4_7SwizzleILi3ELi4ELi3EEENS4_18smem_ptr_flag_bitsILi8EEENSR_INS5_IJNSA_ILi8EEENSA_ILi128EEEEEENS5_IJS15_SB_EEEEEEEvNS4_8identityESY_S19_vS1A_EENS_8epilogue10collective18CollectiveEpilogueINS1C_23Sm100TmaWarpSpecializedILi1ELi1ELi56ELb0ELb0EEEJSH_NS5_IJNSR_ISE_SB_EENSR_ISF_SB_EEEEEaSI_aSI_NS1C_6fusion15FusionCallbacksIS1G_NS1K_17LinearCombinationIaiaiLNS_15FloatRoundStyleE2EEESH_S1J_JEEENS4_5SM1004TMEM4LOAD25SM100_TMEM_LOAD_16dp32b8xESY_NSZ_INS10_ILi0ELi4ELi3EEES13_NSR_INS5_IJS14_NSA_ILi16EEEEEENS5_IJS1V_SB_EEEEEEENS4_39AutoVectorizingCopyWithAssumedAlignmentILi128EEENS4_14SM90_TMA_STOREES1Z_S21_S21_EEEvvEEEEvNT_6ParamsE)
        /*0008*/ 	.word	0x000000a0


	//----- nvinfo : EIATTR_FRAME_SIZE
	.align		4
.L_16:
        /*000c*/ 	.byte	0x04, 0x11
        /*000e*/ 	.short	(.L_18 - .L_17)
	.align		4
.L_17:
        /*0010*/ 	.word	index@($__internal_2_$__cuda_sm10x_tcgen05_guardrail_trap_unallocated_columns_being_dealloced)
        /*0014*/ 	.word	0x00000000


	//----- nvinfo : EIATTR_FRAME_SIZE
	.align		4
.L_18:
        /*0018*/ 	.byte	0x04, 0x11
        /*001a*/ 	.short	(.L_20 - .L_19)
	.align		4
.L_19:
        /*001c*/ 	.word	index@($__internal_1_$__cuda_sm10x_tcgen05_guardrail_trap_phase_invalid_during_alloc)
        /*0020*/ 	.word	0x00000000


	//----- nvinfo : EIATTR_FRAME_SIZE
	.align		4
.L_20:
        /*0024*/ 	.byte	0x04, 0x11
        /*0026*/ 	.short	(.L_22 - .L_21)
	.align		4
.L_21:
        /*0028*/ 	.word	index@($__internal_0_$__cuda_sm10x_tcgen05_guardrail_trap_col_being_dealloced_not_returned_by_alloc)
        /*002c*/ 	.word	0x00000000


	//----- nvinfo : EIATTR_FRAME_SIZE
	.align		4
.L_22:
        /*0030*/ 	.byte	0x04, 0x11
        /*0032*/ 	.short	(.L_24 - .L_23)
	.align		4
.L_23:
        /*0034*/ 	.word	index@(_ZN7cutlass13device_kernelINS_4gemm6kernel13GemmUniversalIN4cute5tupleIJiiiiEEENS1_10collective13CollectiveMmaINS1_35MainloopSm100TmaUmmaWarpSpecializedILi4ELi2ELi4ENS5_IJNS4_1CILi1EEESB_SB_EEEEENS5_IJNSA_ILi64EEENSA_ILi112EEENSA_ILi256EEEEEEaNS5_IJlSB_lEEEaSI_NS4_8TiledMMAINS4_8MMA_AtomIJNS4_15SM100_MMA_S8_SSIaaiLi64ELi112ELNS4_4UMMA5MajorE0ELSN_0ELNSM_8SaturateE0EEEEEENS4_6LayoutISC_NS5_IJNSA_ILi0EEESS_SS_EEEEENS5_IJNS4_10UnderscoreESV_SV_EEEEENS4_13SM90_TMA_LOADENS4_14ComposedLayoutINS4_7SwizzleILi3ELi4ELi3EEENS4_18smem_ptr_flag_bitsILi8EEENSR_INS5_IJNSA_ILi8EEENSA_ILi128EEEEEENS5_IJS15_SB_EEEEEEEvNS4_8identityESY_S19_vS1A_EENS_8epilogue10collective18CollectiveEpilogueINS1C_23Sm100TmaWarpSpecializedILi1ELi1ELi56ELb0ELb0EEEJSH_NS5_IJNSR_ISE_SB_EENSR_ISF_SB_EEEEEaSI_aSI_NS1C_6fusion15FusionCallbacksIS1G_NS1K_17LinearCombinationIaiaiLNS_15FloatRoundStyleE2EEESH_S1J_JEEENS4_5SM1004TMEM4LOAD25SM100_TMEM_LOAD_16dp32b8xESY_NSZ_INS10_ILi0ELi4ELi3EEES13_NSR_INS5_IJS14_NSA_ILi16EEEEEENS5_IJS1V_SB_EEEEEEENS4_39AutoVectorizingCopyWithAssumedAlignmentILi128EEENS4_14SM90_TMA_STOREES1Z_S21_S21_EEEvvEEEEvNT_6ParamsE)
        /*0038*/ 	.word	0x00000000


	//----- nvinfo : EIATTR_MIN_STACK_SIZE
	.align		4
.L_24:
        /*003c*/ 	.byte	0x04, 0x12
        /*003e*/ 	.short	(.L_26 - .L_25)
	.align		4
.L_25:
        /*0040*/ 	.word	index@(_ZN7cutlass13device_kernelINS_4gemm6kernel13GemmUniversalIN4cute5tupleIJiiiiEEENS1_10collective13CollectiveMmaINS1_35MainloopSm100TmaUmmaWarpSpecializedILi4ELi2ELi4ENS5_IJNS4_1CILi1EEESB_SB_EEEEENS5_IJNSA_ILi64EEENSA_ILi112EEENSA_ILi256EEEEEEaNS5_IJlSB_lEEEaSI_NS4_8TiledMMAINS4_8MMA_AtomIJNS4_15SM100_MMA_S8_SSIaaiLi64ELi112ELNS4_4UMMA5MajorE0ELSN_0ELNSM_8SaturateE0EEEEEENS4_6LayoutISC_NS5_IJNSA_ILi0EEESS_SS_EEEEENS5_IJNS4_10UnderscoreESV_SV_EEEEENS4_13SM90_TMA_LOADENS4_14ComposedLayoutINS4_7SwizzleILi3ELi4ELi3EEENS4_18smem_ptr_flag_bitsILi8EEENSR_INS5_IJNSA_ILi8EEENSA_ILi128EEEEEENS5_IJS15_SB_EEEEEEEvNS4_8identityESY_S19_vS1A_EENS_8epilogue10collective18CollectiveEpilogueINS1C_23Sm100TmaWarpSpecializedILi1ELi1ELi56ELb0ELb0EEEJSH_NS5_IJNSR_ISE_SB_EENSR_ISF_SB_EEEEEaSI_aSI_NS1C_6fusion15FusionCallbacksIS1G_NS1K_17LinearCombinationIaiaiLNS_15FloatRoundStyleE2EEESH_S1J_JEEENS4_5SM1004TMEM4LOAD25SM100_TMEM_LOAD_16dp32b8xESY_NSZ_INS10_ILi0ELi4ELi3EEES13_NSR_INS5_IJS14_NSA_ILi16EEEEEENS5_IJS1V_SB_EEEEEEENS4_39AutoVectorizingCopyWithAssumedAlignmentILi128EEENS4_14SM90_TMA_STOREES1Z_S21_S21_EEEvvEEEEvNT_6ParamsE)
        /*0044*/ 	.word	0x00000000
.L_26:


//--------------------- .nv.compat                --------------------------
	.section	.nv.compat,"",@"SHT_CUDA_COMPAT_INFO"
	.align	4
        /*0000*/ 	.byte	0x02, 0x09, 0x01, 0x00, 0x02, 0x02, 0x03, 0x00, 0x02, 0x05, 0x06, 0x00, 0x03, 0x07, 0x01, 0x01
        /*0010*/ 	.byte	0x02, 0x03, 0x01, 0x00, 0x02, 0x06, 0x01, 0x00, 0x04, 0x0b, 0x08, 0x00, 0x01, 0x00, 0x00, 0x00
        /*0020*/ 	.byte	0x00, 0x00, 0x00, 0x00


//--------------------- .nv.info._ZN7cutlass13device_kernelINS_4gemm6kernel13GemmUniversalIN4cute5tupleIJiiiiEEENS1_10collective13CollectiveMmaINS1_35MainloopSm100TmaUmmaWarpSpecializedILi4ELi2ELi4ENS5_IJNS4_1CILi1EEESB_SB_EEEEENS5_IJNSA_ILi64EEENSA_ILi112EEENSA_ILi256EEEEEEaNS5_IJlSB_lEEEaSI_NS4_8TiledMMAINS4_8MMA_AtomIJNS4_15SM100_MMA_S8_SSIaaiLi64ELi112ELNS4_4UMMA5MajorE0ELSN_0ELNSM_8SaturateE0EEEEEENS4_6LayoutISC_NS5_IJNSA_ILi0EEESS_SS_EEEEENS5_IJNS4_10UnderscoreESV_SV_EEEEENS4_13SM90_TMA_LOADENS4_14ComposedLayoutINS4_7SwizzleILi3ELi4ELi3EEENS4_18smem_ptr_flag_bitsILi8EEENSR_INS5_IJNSA_ILi8EEENSA_ILi128EEEEEENS5_IJS15_SB_EEEEEEEvNS4_8identityESY_S19_vS1A_EENS_8epilogue10collective18CollectiveEpilogueINS1C_23Sm100TmaWarpSpecializedILi1ELi1ELi56ELb0ELb0EEEJSH_NS5_IJNSR_ISE_SB_EENSR_ISF_SB_EEEEEaSI_aSI_NS1C_6fusion15FusionCallbacksIS1G_NS1K_17LinearCombinationIaiaiLNS_15FloatRoundStyleE2EEESH_S1J_JEEENS4_5SM1004TMEM4LOAD25SM100_TMEM_LOAD_16dp32b8xESY_NSZ_INS10_ILi0ELi4ELi3EEES13_NSR_INS5_IJS14_NSA_ILi16EEEEEENS5_IJS1V_SB_EEEEEEENS4_39AutoVectorizingCopyWithAssumedAlignmentILi128EEENS4_14SM90_TMA_STOREES1Z_S21_S21_EEEvvEEEEvNT_6ParamsE --------------------------
	.section	.nv.info._ZN7cutlass13device_kernelINS_4gemm6kernel13GemmUniversalIN4cute5tupleIJiiiiEEENS1_10collective13CollectiveMmaINS1_35MainloopSm100TmaUmmaWarpSpecializedILi4ELi2ELi4ENS5_IJNS4_1CILi1EEESB_SB_EEEEENS5_IJNSA_ILi64EEENSA_ILi112EEENSA_ILi256EEEEEEaNS5_IJlSB_lEEEaSI_NS4_8TiledMMAINS4_8MMA_AtomIJNS4_15SM100_MMA_S8_SSIaaiLi64ELi112ELNS4_4UMMA5MajorE0ELSN_0ELNSM_8SaturateE0EEEEEENS4_6LayoutISC_NS5_IJNSA_ILi0EEESS_SS_EEEEENS5_IJNS4_10UnderscoreESV_SV_EEEEENS4_13SM90_TMA_LOADENS4_14ComposedLayoutINS4_7SwizzleILi3ELi4ELi3EEENS4_18smem_ptr_flag_bitsILi8EEENSR_INS5_IJNSA_ILi8EEENSA_ILi128EEEEEENS5_IJS15_SB_EEEEEEEvNS4_8identityESY_S19_vS1A_EENS_8epilogue10collective18CollectiveEpilogueINS1C_23Sm100TmaWarpSpecializedILi1ELi1ELi56ELb0ELb0EEEJSH_NS5_IJNSR_ISE_SB_EENSR_ISF_SB_EEEEEaSI_aSI_NS1C_6fusion15FusionCallbacksIS1G_NS1K_17LinearCombinationIaiaiLNS_15FloatRoundStyleE2EEESH_S1J_JEEENS4_5SM1004TMEM4LOAD25SM100_TMEM_LOAD_16dp32b8xESY_NSZ_INS10_ILi0ELi4ELi3EEES13_NSR_INS5_IJS14_NSA_ILi16EEEEEENS5_IJS1V_SB_EEEEEEENS4_39AutoVectorizingCopyWithAssumedAlignmentILi128EEENS4_14SM90_TMA_STOREES1Z_S21_S21_EEEvvEEEEvNT_6ParamsE,"",@"SHT_CUDA_INFO"
	.sectionflags	@""
	.align	4


	//----- nvinfo : EIATTR_CUDA_API_VERSION
	.align		4
        /*0000*/ 	.byte	0x04, 0x37
        /*0002*/ 	.short	(.L_28 - .L_27)
.L_27:
        /*0004*/ 	.word	0x00000082


	//----- nvinfo : EIATTR_KPARAM_INFO
	.align		4
.L_28:
        /*0008*/ 	.byte	0x04, 0x17
        /*000a*/ 	.short	(.L_30 - .L_29)
.L_29:
        /*000c*/ 	.word	0x00000000
        /*0010*/ 	.short	0x0000
        /*0012*/ 	.short	0x0000
        /*0014*/ 	.byte	0x00, 0xf0, 0x01, 0x20


	//----- nvinfo : EIATTR_AT_ENTRY_FRAGMENTS
	.align		4
.L_30:
        /*0018*/ 	.byte	0x04, 0x4f
        /*001a*/ 	.short	(.L_32 - .L_31)


	//   ....[0]....
.L_31:
        /*001c*/ 	.word	0x00000006


	//----- nvinfo : EIATTR_RESERVED_SMEM_USED
	.align		4
.L_32:
        /*0020*/ 	.byte	0x01, 0x41
	.zero		2


	//----- nvinfo : EIATTR_SPARSE_MMA_MASK
	.align		4
        /*0024*/ 	.byte	0x03, 0x50
        /*0026*/ 	.short	0x0000


	//----- nvinfo : EIATTR_TCGEN05_1CTA_USED
	.align		4
        /*0028*/ 	.byte	0x01, 0x51
	.zero		2


	//----- nvinfo : EIATTR_MAXREG_COUNT
	.align		4
        /*002c*/ 	.byte	0x03, 0x1b
        /*002e*/ 	.short	0x00ff


	//----- nvinfo : EIATTR_NUM_BARRIERS
	.align		4
        /*0030*/ 	.byte	0x02, 0x4c
        /*0032*/ 	.byte	0x07
	.zero		1


	//----- nvinfo : EIATTR_EXTERNS
	.align		4
        /*0034*/ 	.byte	0x04, 0x0f
        /*0036*/ 	.short	(.L_34 - .L_33)


	//   ....[0]....
	.align		4
.L_33:
        /*0038*/ 	.word	index@(__assertfail)


	//----- nvinfo : EIATTR_MERCURY_ISA_VERSION
	.align		4
.L_34:
        /*003c*/ 	.byte	0x03, 0x5f
        /*003e*/ 	.short	0x0101


	//----- nvinfo : EIATTR_INT_WARP_WIDE_INSTR_OFFSETS
	.align		4
        /*0040*/ 	.byte	0x04, 0x31
        /*0042*/ 	.short	(.L_36 - .L_35)


	//   ....[0]....
.L_35:
        /*0044*/ 	.word	0x00001ec0


	//   ....[1]....
        /*0048*/ 	.word	0x00003b20


	//   ....[2]....
        /*004c*/ 	.word	0x00003b40


	//   ....[3]....
        /*0050*/ 	.word	0x00003b70


	//   ....[4]....
        /*0054*/ 	.word	0x000045c0


	//   ....[5]....
        /*0058*/ 	.word	0x00004650


	//   ....[6]....
        /*005c*/ 	.word	0x00004660


	//   ....[7]....
        /*0060*/ 	.word	0x00004690


	//   ....[8]....
        /*0064*/ 	.word	0x00004830


	//   ....[9]....
        /*0068*/ 	.word	0x00004890


	//   ....[10]....
        /*006c*/ 	.word	0x000048c0


	//   ....[11]....
        /*0070*/ 	.word	0x000048e0


	//----- nvinfo : EIATTR_COOP_GROUP_MASK_REGIDS
	.align		4
.L_36:
        /*0074*/ 	.byte	0x04, 0x29
        /*0076*/ 	.short	(.L_38 - .L_37)


	//   ....[0]....
.L_37:
        /*0078*/ 	.word	0xffffffff


	//   ....[1]....
        /*007c*/ 	.word	0xffffffff


	//   ....[2]....
        /*0080*/ 	.word	0xffffffff


	//   ....[3]....
        /*0084*/ 	.word	0xffffffff


	//   ....[4]....
        /*0088*/ 	.word	0xffffffff


	//   ....[5]....
        /*008c*/ 	.word	0xffffffff


	//   ....[6]....
        /*0090*/ 	.word	0xffffffff


	//   ....[7]....
        /*0094*/ 	.word	0xffffffff


	//   ....[8]....
        /*0098*/ 	.word	0xffffffff


	//   ....[9]....
        /*009c*/ 	.word	0xffffffff


	//   ....[10]....
        /*00a0*/ 	.word	0xffffffff


	//   ....[11]....
        /*00a4*/ 	.word	0xffffffff


	//   ....[12]....
        /*00a8*/ 	.word	0xffffffff


	//----- nvinfo : EIATTR_COOP_GROUP_INSTR_OFFSETS
	.align		4
.L_38:
        /*00ac*/ 	.byte	0x04, 0x28
        /*00ae*/ 	.short	(.L_40 - .L_39)


	//   ....[0]....
.L_39:
        /*00b0*/ 	.word	0x00000090


	//   ....[1]....
        /*00b4*/ 	.word	0x000004b0


	//   ....[2]....
        /*00b8*/ 	.word	0x00000620


	//   ....[3]....
        /*00bc*/ 	.word	0x00000760


	//   ....[4]....
        /*00c0*/ 	.word	0x00000860


	//   ....[5]....
        /*00c4*/ 	.word	0x000009d0


	//   ....[6]....
        /*00c8*/ 	.word	0x00000b70


	//   ....[7]....
        /*00cc*/ 	.word	0x00001da0


	//   ....[8]....
        /*00d0*/ 	.word	0x00002b80


	//   ....[9]....
        /*00d4*/ 	.word	0x00002d90


	//   ....[10]....
        /*00d8*/ 	.word	0x00002dc0


	//   ....[11]....
        /*00dc*/ 	.word	0x00003a00


	//   ....[12]....
        /*00e0*/ 	.word	0x00003c30


	//----- nvinfo : EIATTR_VRC_CTA_INIT_COUNT
	.align		4
.L_40:
        /*00e4*/ 	.byte	0x02, 0x4a
        /*00e6*/ 	.byte	0x80
	.zero		1


	//----- nvinfo : EIATTR_SYSCALL_OFFSETS
	.align		4
        /*00e8*/ 	.byte	0x04, 0x46
        /*00ea*/ 	.short	(.L_42 - .L_41)


	//   ....[0]....
.L_41:
        /*00ec*/ 	.word	0x00005960


	//   ....[1]....
        /*00f0*/ 	.word	0x00005ae0


	//   ....[2]....
        /*00f4*/ 	.word	0x00005c60


	//   ....[3]....
        /*00f8*/ 	.word	0x00005de0


	//   ....[4]....
        /*00fc*/ 	.word	0x00005f60


	//   ....[5]....
        /*0100*/ 	.word	0x000060e0


	//   ....[6]....
        /*0104*/ 	.word	0x00006260


	//----- nvinfo : EIATTR_MBARRIER_INSTR_OFFSETS
	.align		4
.L_42:
        /*0108*/ 	.byte	0x04, 0x39
        /*010a*/ 	.short	(.L_44 - .L_43)


	//   ....[0]....
.L_43:
        /*010c*/ 	.word	0x00000590
        /*0110*/ 	.word	0x000000ff
        /*0114*/ 	.word	0x00000000
        /*0118*/ 	.short	0x0100
        /*011a*/ 	.byte	0x05
	.zero		1


	//   ....[1]....
        /*011c*/ 	.word	0x000005a0
        /*0120*/ 	.word	0x000000ff
        /*0124*/ 	.word	0x00000020
        /*0128*/ 	.short	0x0100
        /*012a*/ 	.byte	0x05
	.zero		1


	//   ....[2]....
        /*012c*/ 	.word	0x000005b0
        /*0130*/ 	.word	0x000000ff
        /*0134*/ 	.word	0x00000008
        /*0138*/ 	.short	0x0100
        /*013a*/ 	.byte	0x05
	.zero		1


	//   ....[3]....
        /*013c*/ 	.word	0x000005c0
        /*0140*/ 	.word	0x000000ff
        /*0144*/ 	.word	0x00000028
        /*0148*/ 	.short	0x0100
        /*014a*/ 	.byte	0x05
	.zero		1


	//   ....[4]....
        /*014c*/ 	.word	0x000005d0
        /*0150*/ 	.word	0x000000ff
        /*0154*/ 	.word	0x00000010
        /*0158*/ 	.short	0x0100
        /*015a*/ 	.byte	0x05
	.zero		1


	//   ....[5]....
        /*015c*/ 	.word	0x000005e0
        /*0160*/ 	.word	0x000000ff
        /*0164*/ 	.word	0x00000030
        /*0168*/ 	.short	0x0100
        /*016a*/ 	.byte	0x05
	.zero		1


	//   ....[6]....
        /*016c*/ 	.word	0x000005f0
        /*0170*/ 	.word	0x000000ff
        /*0174*/ 	.word	0x00000018
        /*0178*/ 	.short	0x0100
        /*017a*/ 	.byte	0x05
	.zero		1


	//   ....[7]....
        /*017c*/ 	.word	0x00000600
        /*0180*/ 	.word	0x000000ff
        /*0184*/ 	.word	0x00000038
        /*0188*/ 	.short	0x0100
        /*018a*/ 	.byte	0x05
	.zero		1


	//   ....[8]....
        /*018c*/ 	.word	0x00000730
        /*0190*/ 	.word	0x000000ff
        /*0194*/ 	.word	0x00000040
        /*0198*/ 	.short	0x0100
        /*019a*/ 	.byte	0x07
	.zero		1


	//   ....[9]....
        /*019c*/ 	.word	0x00000740
        /*01a0*/ 	.word	0x000000ff
        /*01a4*/ 	.word	0x00000048
        /*01a8*/ 	.short	0x0100
        /*01aa*/ 	.byte	0x07
	.zero		1


	//   ....[10]....
        /*01ac*/ 	.word	0x00000830
        /*01b0*/ 	.word	0x000000ff
        /*01b4*/ 	.word	0x00000050
        /*01b8*/ 	.short	0x0100
        /*01ba*/ 	.byte	0x05
	.zero		1


	//   ....[11]....
        /*01bc*/ 	.word	0x00000840
        /*01c0*/ 	.word	0x000000ff
        /*01c4*/ 	.word	0x00000058
        /*01c8*/ 	.short	0x0100
        /*01ca*/ 	.byte	0x05
	.zero		1


	//   ....[12]....
        /*01cc*/ 	.word	0x00000980
        /*01d0*/ 	.word	0x000000ff
        /*01d4*/ 	.word	0x00000060
        /*01d8*/ 	.short	0x0100
        /*01da*/ 	.byte	0x05
	.zero		1


	//   ....[13]....
        /*01dc*/ 	.word	0x00000990
        /*01e0*/ 	.word	0x000000ff
        /*01e4*/ 	.word	0x00000070
        /*01e8*/ 	.short	0x0100
        /*01ea*/ 	.byte	0x05
	.zero		1


	//   ....[14]....
        /*01ec*/ 	.word	0x000009a0
        /*01f0*/ 	.word	0x000000ff
        /*01f4*/ 	.word	0x00000068
        /*01f8*/ 	.short	0x0100
        /*01fa*/ 	.byte	0x05
	.zero		1


	//   ....[15]....
        /*01fc*/ 	.word	0x000009b0
        /*0200*/ 	.word	0x000000ff
        /*0204*/ 	.word	0x00000078
        /*0208*/ 	.short	0x0100
        /*020a*/ 	.byte	0x05
	.zero		1


	//   ....[16]....
        /*020c*/ 	.word	0x00000ae0
        /*0210*/ 	.word	0x000000ff
        /*0214*/ 	.word	0x00000080
        /*0218*/ 	.short	0x0100
        /*021a*/ 	.byte	0x07
	.zero		1


	//   ....[17]....
        /*021c*/ 	.word	0x00000af0
        /*0220*/ 	.word	0x000000ff
        /*0224*/ 	.word	0x000000a0
        /*0228*/ 	.short	0x0100
        /*022a*/ 	.byte	0x07
	.zero		1


	//   ....[18]....
        /*022c*/ 	.word	0x00000b00
        /*0230*/ 	.word	0x000000ff
        /*0234*/ 	.word	0x00000088
        /*0238*/ 	.short	0x0100
        /*023a*/ 	.byte	0x07
	.zero		1


	//   ....[19]....
        /*023c*/ 	.word	0x00000b10
        /*0240*/ 	.word	0x000000ff
        /*0244*/ 	.word	0x000000a8
        /*0248*/ 	.short	0x0100
        /*024a*/ 	.byte	0x07
	.zero		1


	//   ....[20]....
        /*024c*/ 	.word	0x00000b20
        /*0250*/ 	.word	0x000000ff
        /*0254*/ 	.word	0x00000090
        /*0258*/ 	.short	0x0100
        /*025a*/ 	.byte	0x07
	.zero		1


	//   ....[21]....
        /*025c*/ 	.word	0x00000b30
        /*0260*/ 	.word	0x000000ff
        /*0264*/ 	.word	0x000000b0
        /*0268*/ 	.short	0x0100
        /*026a*/ 	.byte	0x07
	.zero		1


	//   ....[22]....
        /*026c*/ 	.word	0x00000b40
        /*0270*/ 	.word	0x000000ff
        /*0274*/ 	.word	0x00000098
        /*0278*/ 	.short	0x0100
        /*027a*/ 	.byte	0x07
	.zero		1


	//   ....[23]....
        /*027c*/ 	.word	0x00000b50
        /*0280*/ 	.word	0x000000ff
        /*0284*/ 	.word	0x000000b8
        /*0288*/ 	.short	0x0100
        /*028a*/ 	.byte	0x07
	.zero		1


	//   ....[24]....
        /*028c*/ 	.word	0x00000c40
        /*0290*/ 	.word	0x000000ff
        /*0294*/ 	.word	0x000000c0
        /*0298*/ 	.short	0x0100
        /*029a*/ 	.byte	0x05
	.zero		1


	//   ....[25]....
        /*029c*/ 	.word	0x00000c50
        /*02a0*/ 	.word	0x000000ff
        /*02a4*/ 	.word	0x000000d0
        /*02a8*/ 	.short	0x0100
        /*02aa*/ 	.byte	0x05
	.zero		1


	//   ....[26]....
        /*02ac*/ 	.word	0x00000c60
        /*02b0*/ 	.word	0x000000ff
        /*02b4*/ 	.word	0x000000c8
        /*02b8*/ 	.short	0x0100
        /*02ba*/ 	.byte	0x05
	.zero		1


	//   ....[27]....
        /*02bc*/ 	.word	0x00000c70
        /*02c0*/ 	.word	0x000000ff
        /*02c4*/ 	.word	0x000000d8
        /*02c8*/ 	.short	0x0100
        /*02ca*/ 	.byte	0x05
	.zero		1


	//   ....[28]....
        /*02cc*/ 	.word	0x00001540
        /*02d0*/ 	.word	0x00000003
        /*02d4*/ 	.word	0x000000d0
        /*02d8*/ 	.short	0x010a
        /*02da*/ 	.byte	0xff
	.zero		1


	//   ....[29]....
        /*02dc*/ 	.word	0x00001570
        /*02e0*/ 	.word	0x00000003
        /*02e4*/ 	.word	0x000000c0
        /*02e8*/ 	.short	0x0101
        /*02ea*/ 	.byte	0xff
	.zero		1


	//   ....[30]....
        /*02ec*/ 	.word	0x00001640
        /*02f0*/ 	.word	0x000000ff
        /*02f4*/ 	.word	0x00000020
        /*02f8*/ 	.short	0x010a
        /*02fa*/ 	.byte	0x05
	.zero		1


	//   ....[31]....
        /*02fc*/ 	.word	0x000016e0
        /*0300*/ 	.word	0x000000ff
        /*0304*/ 	.word	0x00000020
        /*0308*/ 	.short	0x010a
        /*030a*/ 	.byte	0x21
	.zero		1


	//   ....[32]....
        /*030c*/ 	.word	0x00001830
        /*0310*/ 	.word	0x000000ff
        /*0314*/ 	.word	0x00000020
        /*0318*/ 	.short	0x010a
        /*031a*/ 	.byte	0x08
	.zero		1


	//   ....[33]....
        /*031c*/ 	.word	0x00001a00
        /*0320*/ 	.word	0x000000ff
        /*0324*/ 	.word	0x00000058
        /*0328*/ 	.short	0x0101
        /*032a*/ 	.byte	0x04
	.zero		1


	//   ....[34]....
        /*032c*/ 	.word	0x00001a20
        /*0330*/ 	.word	0x000000ff
        /*0334*/ 	.word	0x00000020
        /*0338*/ 	.short	0x010a
        /*033a*/ 	.byte	0x05
	.zero		1


	//   ....[35]....
        /*033c*/ 	.word	0x00001aa0
        /*0340*/ 	.word	0x000000ff
        /*0344*/ 	.word	0x00000020
        /*0348*/ 	.short	0x010a
        /*034a*/ 	.byte	0x21
	.zero		1


	//   ....[36]....
        /*034c*/ 	.word	0x00001c00
        /*0350*/ 	.word	0x000000ff
        /*0354*/ 	.word	0x00000020
        /*0358*/ 	.short	0x010a
        /*035a*/ 	.byte	0x08
	.zero		1


	//   ....[37]....
        /*035c*/ 	.word	0x00001dd0
        /*0360*/ 	.word	0x00000002
        /*0364*/ 	.word	0x00000060
        /*0368*/ 	.short	0x010a
        /*036a*/ 	.byte	0xff
	.zero		1


	//   ....[38]....
        /*036c*/ 	.word	0x00001e90
        /*0370*/ 	.word	0x00000002
        /*0374*/ 	.word	0x00000000
        /*0378*/ 	.short	0x0101
        /*037a*/ 	.byte	0xff
	.zero		1


	//   ....[39]....
        /*037c*/ 	.word	0x000023f0
        /*0380*/ 	.word	0x000000ff
        /*0384*/ 	.word	0x00000000
        /*0388*/ 	.short	0x010a
        /*038a*/ 	.byte	0x05
	.zero		1


	//   ....[40]....
        /*038c*/ 	.word	0x00002480
        /*0390*/ 	.word	0x000000ff
        /*0394*/ 	.word	0x00000000
        /*0398*/ 	.short	0x010a
        /*039a*/ 	.byte	0x05
	.zero		1


	//   ....[41]....
        /*039c*/ 	.word	0x00002510
        /*03a0*/ 	.word	0x000000ff
        /*03a4*/ 	.word	0x00000000
        /*03a8*/ 	.short	0x010a
        /*03aa*/ 	.byte	0x05
	.zero		1


	//   ....[42]....
        /*03ac*/ 	.word	0x000025b0
        /*03b0*/ 	.word	0x00000000
        /*03b4*/ 	.word	0x00000000
        /*03b8*/ 	.short	0x010a
        /*03ba*/ 	.byte	0xff
	.zero		1


	//   ....[43]....
        /*03bc*/ 	.word	0x000026d0
        /*03c0*/ 	.word	0x00000000
        /*03c4*/ 	.word	0x000000c0
        /*03c8*/ 	.short	0x010a
        /*03ca*/ 	.byte	0xff
	.zero		1


	//   ....[44]....
        /*03cc*/ 	.word	0x00002730
        /*03d0*/ 	.word	0x00000004
        /*03d4*/ 	.word	0x00000000
        /*03d8*/ 	.short	0x0101
        /*03da*/ 	.byte	0xff
	.zero		1


	//   ....[45]....
        /*03dc*/ 	.word	0x00002750
        /*03e0*/ 	.word	0x000000ff
        /*03e4*/ 	.word	0x00000070
        /*03e8*/ 	.short	0x010a
        /*03ea*/ 	.byte	0x05
	.zero		1


	//   ....[46]....
        /*03ec*/ 	.word	0x00002870
        /*03f0*/ 	.word	0x00000000
        /*03f4*/ 	.word	0x00000060
        /*03f8*/ 	.short	0x010a
        /*03fa*/ 	.byte	0xff
	.zero		1


	//   ....[47]....
        /*03fc*/ 	.word	0x00002980
        /*0400*/ 	.word	0x00000000
        /*0404*/ 	.word	0x00000000
        /*0408*/ 	.short	0x0101
        /*040a*/ 	.byte	0xff
	.zero		1


	//   ....[48]....
        /*040c*/ 	.word	0x00002a10
        /*0410*/ 	.word	0x000000ff
        /*0414*/ 	.word	0x00000070
        /*0418*/ 	.short	0x0106
        /*041a*/ 	.byte	0x05
	.zero		1


	//   ....[49]....
        /*041c*/ 	.word	0x00002a30
        /*0420*/ 	.word	0x000000ff
        /*0424*/ 	.word	0x00000070
        /*0428*/ 	.short	0x010a
        /*042a*/ 	.byte	0x05
	.zero		1


	//   ....[50]....
        /*042c*/ 	.word	0x00002ac0
        /*0430*/ 	.word	0x000000ff
        /*0434*/ 	.word	0x00000070
        /*0438*/ 	.short	0x0106
        /*043a*/ 	.byte	0x04
	.zero		1


	//   ....[51]....
        /*043c*/ 	.word	0x00002b00
        /*0440*/ 	.word	0x00000000
        /*0444*/ 	.word	0x00000070
        /*0448*/ 	.short	0x010a
        /*044a*/ 	.byte	0xff
	.zero		1


	//   ....[52]....
        /*044c*/ 	.word	0x000030c0
        /*0450*/ 	.word	0x00000000
        /*0454*/ 	.word	0x00000060
        /*0458*/ 	.short	0x010a
        /*045a*/ 	.byte	0xff
	.zero		1


	//   ....[53]....
        /*045c*/ 	.word	0x000031d0
        /*0460*/ 	.word	0x00000003
        /*0464*/ 	.word	0x00000000
        /*0468*/ 	.short	0x0101
        /*046a*/ 	.byte	0xff
	.zero		1


	//   ....[54]....
        /*046c*/ 	.word	0x000031e0
        /*0470*/ 	.word	0x000000ff
        /*0474*/ 	.word	0x00000000
        /*0478*/ 	.short	0x010a
        /*047a*/ 	.byte	0x05
	.zero		1


	//   ....[55]....
        /*047c*/ 	.word	0x00003250
        /*0480*/ 	.word	0x000000ff
        /*0484*/ 	.word	0x000000a0
        /*0488*/ 	.short	0x010a
        /*048a*/ 	.byte	0x0e
	.zero		1


	//   ....[56]....
        /*048c*/ 	.word	0x00003320
        /*0490*/ 	.word	0x000000ff
        /*0494*/ 	.word	0x00000000
        /*0498*/ 	.short	0x010a
        /*049a*/ 	.byte	0x13
	.zero		1


	//   ....[57]....
        /*049c*/ 	.word	0x00003450
        /*04a0*/ 	.word	0x000000ff
        /*04a4*/ 	.word	0x00000000
        /*04a8*/ 	.short	0x010a
        /*04aa*/ 	.byte	0x24
	.zero		1


	//   ....[58]....
        /*04ac*/ 	.word	0x00003830
        /*04b0*/ 	.word	0x000000ff
        /*04b4*/ 	.word	0x00000000
        /*04b8*/ 	.short	0x010a
        /*04ba*/ 	.byte	0x05
	.zero		1


	//   ....[59]....
        /*04bc*/ 	.word	0x000038c0
        /*04c0*/ 	.word	0x000000ff
        /*04c4*/ 	.word	0x00000000
        /*04c8*/ 	.short	0x010a
        /*04ca*/ 	.byte	0x05
	.zero		1


	//   ....[60]....
        /*04cc*/ 	.word	0x00003950
        /*04d0*/ 	.word	0x000000ff
        /*04d4*/ 	.word	0x00000000
        /*04d8*/ 	.short	0x010a
        /*04da*/ 	.byte	0x05
	.zero		1


	//   ....[61]....
        /*04dc*/ 	.word	0x000039e0
        /*04e0*/ 	.word	0x000000ff
        /*04e4*/ 	.word	0x00000000
        /*04e8*/ 	.short	0x010a
        /*04ea*/ 	.byte	0x06
	.zero		1


	//   ....[62]....
        /*04ec*/ 	.word	0x00003e30
        /*04f0*/ 	.word	0x00000000
        /*04f4*/ 	.word	0x00000060
        /*04f8*/ 	.short	0x010a
        /*04fa*/ 	.byte	0xff
	.zero		1


	//   ....[63]....
        /*04fc*/ 	.word	0x00003f20
        /*0500*/ 	.word	0x00000000
        /*0504*/ 	.word	0x00000000
        /*0508*/ 	.short	0x0101
        /*050a*/ 	.byte	0xff
	.zero		1


	//   ....[64]....
        /*050c*/ 	.word	0x00004240
        /*0510*/ 	.word	0x000000ff
        /*0514*/ 	.word	0x00000058
        /*0518*/ 	.short	0x010a
        /*051a*/ 	.byte	0x07
	.zero		1


	//   ....[65]....
        /*051c*/ 	.word	0x000043c0
        /*0520*/ 	.word	0x000000ff
        /*0524*/ 	.word	0x00000048
        /*0528*/ 	.short	0x010a
        /*052a*/ 	.byte	0x07
	.zero		1


	//   ....[66]....
        /*052c*/ 	.word	0x00004930
        /*0530*/ 	.word	0x000000ff
        /*0534*/ 	.word	0x00000040
        /*0538*/ 	.short	0x010b
        /*053a*/ 	.byte	0x07
	.zero		1


	//   ....[67]....
        /*053c*/ 	.word	0x00004960
        /*0540*/ 	.word	0x000000ff
        /*0544*/ 	.word	0x00000000
        /*0548*/ 	.short	0x0101
        /*054a*/ 	.byte	0x25
	.zero		1


	//   ....[68]....
        /*054c*/ 	.word	0x000049b0
        /*0550*/ 	.word	0x00000000
        /*0554*/ 	.word	0x00000048
        /*0558*/ 	.short	0x010a
        /*055a*/ 	.byte	0xff
	.zero		1


	//   ....[69]....
        /*055c*/ 	.word	0x00004c50
        /*0560*/ 	.word	0x00000000
        /*0564*/ 	.word	0x00000060
        /*0568*/ 	.short	0x010a
        /*056a*/ 	.byte	0xff
	.zero		1


	//   ....[70]....
        /*056c*/ 	.word	0x00004d20
        /*0570*/ 	.word	0x00000000
        /*0574*/ 	.word	0x00000000
        /*0578*/ 	.short	0x0101
        /*057a*/ 	.byte	0xff
	.zero		1


	//   ....[71]....
        /*057c*/ 	.word	0x00005410
        /*0580*/ 	.word	0x000000ff
        /*0584*/ 	.word	0x00000040
        /*0588*/ 	.short	0x010a
        /*058a*/ 	.byte	0x2c
	.zero		1


	//   ....[72]....
        /*058c*/ 	.word	0x00005480
        /*0590*/ 	.word	0x000000ff
        /*0594*/ 	.word	0x00000080
        /*0598*/ 	.short	0x010a
        /*059a*/ 	.byte	0x32
	.zero		1


	//   ....[73]....
        /*059c*/ 	.word	0x00005530
        /*05a0*/ 	.word	0x000000ff
        /*05a4*/ 	.word	0x00000040
        /*05a8*/ 	.short	0x010a
        /*05aa*/ 	.byte	0x2c
	.zero		1


	//   ....[74]....
        /*05ac*/ 	.word	0x00005770
        /*05b0*/ 	.word	0x000000ff
        /*05b4*/ 	.word	0x00000000
        /*05b8*/ 	.short	0x0101
        /*05ba*/ 	.byte	0x04
	.zero		1


	//   ....[75]....
        /*05bc*/ 	.word	0x00005790
        /*05c0*/ 	.word	0x000000ff
        /*05c4*/ 	.word	0x00000080
        /*05c8*/ 	.short	0x010a
        /*05ca*/ 	.byte	0x32
	.zero		1


	//   ....[76]....
        /*05cc*/ 	.word	0x00006ed0
        /*05d0*/ 	.word	0x000000ff
        /*05d4*/ 	.word	0x00000000
        /*05d8*/ 	.short	0x0101
        /*05da*/ 	.byte	0x05
	.zero		1


	//   ....[77]....
        /*05dc*/ 	.word	0x00007670
        /*05e0*/ 	.word	0x00000003
        /*05e4*/ 	.word	0x000000d0
        /*05e8*/ 	.short	0x010a
        /*05ea*/ 	.byte	0xff
	.zero		1


	//   ....[78]....
        /*05ec*/ 	.word	0x000076d0
        /*05f0*/ 	.word	0x00000002
        /*05f4*/ 	.word	0x00000020
        /*05f8*/ 	.short	0x010a
        /*05fa*/ 	.byte	0xff
	.zero		1


	//   ....[79]....
        /*05fc*/ 	.word	0x00007730
        /*0600*/ 	.word	0x00000002
        /*0604*/ 	.word	0x00000020
        /*0608*/ 	.short	0x010a
        /*060a*/ 	.byte	0xff
	.zero		1


	//   ....[80]....
        /*060c*/ 	.word	0x00007780
        /*0610*/ 	.word	0x00000002
        /*0614*/ 	.word	0x00000060
        /*0618*/ 	.short	0x010a
        /*061a*/ 	.byte	0xff
	.zero		1


	//   ....[81]....
        /*061c*/ 	.word	0x000077e0
        /*0620*/ 	.word	0x00000000
        /*0624*/ 	.word	0x00000000
        /*0628*/ 	.short	0x010a
        /*062a*/ 	.byte	0xff
	.zero		1


	//   ....[82]....
        /*062c*/ 	.word	0x00007840
        /*0630*/ 	.word	0x00000000
        /*0634*/ 	.word	0x00000000
        /*0638*/ 	.short	0x010a
        /*063a*/ 	.byte	0xff
	.zero		1


	//   ....[83]....
        /*063c*/ 	.word	0x000078a0
        /*0640*/ 	.word	0x00000000
        /*0644*/ 	.word	0x00000000
        /*0648*/ 	.short	0x010a
        /*064a*/ 	.byte	0xff
	.zero		1


	//   ....[84]....
        /*064c*/ 	.word	0x000078f0
        /*0650*/ 	.word	0x00000000
        /*0654*/ 	.word	0x000000c0
        /*0658*/ 	.short	0x010a
        /*065a*/ 	.byte	0xff
	.zero		1


	//   ....[85]....
        /*065c*/ 	.word	0x00007950
        /*0660*/ 	.word	0x00000000
        /*0664*/ 	.word	0x00000070
        /*0668*/ 	.short	0x010a
        /*066a*/ 	.byte	0xff
	.zero		1


	//   ....[86]....
        /*066c*/ 	.word	0x000079a0
        /*0670*/ 	.word	0x00000000
        /*0674*/ 	.word	0x00000060
        /*0678*/ 	.short	0x010a
        /*067a*/ 	.byte	0xff
	.zero		1


	//   ....[87]....
        /*067c*/ 	.word	0x00007a00
        /*0680*/ 	.word	0x00000000
        /*0684*/ 	.word	0x00000070
        /*0688*/ 	.short	0x010a
        /*068a*/ 	.byte	0xff
	.zero		1


	//   ....[88]....
        /*068c*/ 	.word	0x00007a50
        /*0690*/ 	.word	0x00000000
        /*0694*/ 	.word	0x00000060
        /*0698*/ 	.short	0x010a
        /*069a*/ 	.byte	0xff
	.zero		1


	//   ....[89]....
        /*069c*/ 	.word	0x00007ab0
        /*06a0*/ 	.word	0x00000003
        /*06a4*/ 	.word	0x000000a0
        /*06a8*/ 	.short	0x010a
        /*06aa*/ 	.byte	0xff
	.zero		1


	//   ....[90]....
        /*06ac*/ 	.word	0x00007b10
        /*06b0*/ 	.word	0x00000000
        /*06b4*/ 	.word	0x00000000
        /*06b8*/ 	.short	0x010a
        /*06ba*/ 	.byte	0xff
	.zero		1


	//   ....[91]....
        /*06bc*/ 	.word	0x00007b70
        /*06c0*/ 	.word	0x00000000
        /*06c4*/ 	.word	0x00000000
        /*06c8*/ 	.short	0x010a
        /*06ca*/ 	.byte	0xff
	.zero		1


	//   ....[92]....
        /*06cc*/ 	.word	0x00007bd0
        /*06d0*/ 	.word	0x00000000
        /*06d4*/ 	.word	0x00000000
        /*06d8*/ 	.short	0x010a
        /*06da*/ 	.byte	0xff
	.zero		1


	//   ....[93]....
        /*06dc*/ 	.word	0x00007c30
        /*06e0*/ 	.word	0x00000000
        /*06e4*/ 	.word	0x00000000
        /*06e8*/ 	.short	0x010a
        /*06ea*/ 	.byte	0xff
	.zero		1


	//   ....[94]....
        /*06ec*/ 	.word	0x00007c90
        /*06f0*/ 	.word	0x00000000
        /*06f4*/ 	.word	0x00000000
        /*06f8*/ 	.short	0x010a
        /*06fa*/ 	.byte	0xff
	.zero		1


	//   ....[95]....
        /*06fc*/ 	.word	0x00007ce0
        /*0700*/ 	.word	0x00000000
        /*0704*/ 	.word	0x00000060
        /*0708*/ 	.short	0x010a
        /*070a*/ 	.byte	0xff
	.zero		1


	//   ....[96]....
        /*070c*/ 	.word	0x00007d40
        /*0710*/ 	.word	0x00000000
        /*0714*/ 	.word	0x00000058
        /*0718*/ 	.short	0x010a
        /*071a*/ 	.byte	0xff
	.zero		1


	//   ....[97]....
        /*071c*/ 	.word	0x00007da0
        /*0720*/ 	.word	0x00000000
        /*0724*/ 	.word	0x00000048
        /*0728*/ 	.short	0x010a
        /*072a*/ 	.byte	0xff
	.zero		1


	//   ....[98]....
        /*072c*/ 	.word	0x00007df0
        /*0730*/ 	.word	0x00000000
        /*0734*/ 	.word	0x00000060
        /*0738*/ 	.short	0x010a
        /*073a*/ 	.byte	0xff
	.zero		1


	//   ....[99]....
        /*073c*/ 	.word	0x00007e50
        /*0740*/ 	.word	0x00000000
        /*0744*/ 	.word	0x00000040
        /*0748*/ 	.short	0x010a
        /*074a*/ 	.byte	0xff
	.zero		1


	//   ....[100]....
        /*074c*/ 	.word	0x00007eb0
        /*0750*/ 	.word	0x00000003
        /*0754*/ 	.word	0x00000080
        /*0758*/ 	.short	0x010a
        /*075a*/ 	.byte	0xff
	.zero		1


	//----- nvinfo : EIATTR_NUM_MBARRIERS
	.align		4
.L_44:
        /*075c*/ 	.byte	0x03, 0x38
        /*075e*/ 	.short	0x001c


	//----- nvinfo : EIATTR_EXIT_INSTR_OFFSETS
	.align		4
        /*0760*/ 	.byte	0x04, 0x1c
        /*0762*/ 	.short	(.L_46 - .L_45)


	//   ....[0]....
.L_45:
        /*0764*/ 	.word	0x000025e0


	//   ....[1]....
        /*0768*/ 	.word	0x00002ad0


	//   ....[2]....
        /*076c*/ 	.word	0x00002b30


	//   ....[3]....
        /*0770*/ 	.word	0x00003c40


	//   ....[4]....
        /*0774*/ 	.word	0x000049e0


	//   ....[5]....
        /*0778*/ 	.word	0x00004a20


	//   ....[6]....
        /*077c*/ 	.word	0x00007660


	//----- nvinfo : EIATTR_MAX_THREADS
	.align		4
.L_46:
        /*0780*/ 	.byte	0x04, 0x05
        /*0782*/ 	.short	(.L_48 - .L_47)
.L_47:
        /*0784*/ 	.word	0x00000100
        /*0788*/ 	.word	0x00000001
        /*078c*/ 	.word	0x00000001


	//----- nvinfo : EIATTR_CRS_STACK_SIZE
	.align		4
.L_48:
        /*0790*/ 	.byte	0x04, 0x1e
        /*0792*/ 	.short	(.L_50 - .L_49)
.L_49:
        /*0794*/ 	.word	0x00000000


	//----- nvinfo : EIATTR_CBANK_PARAM_SIZE
	.align		4
.L_50:
        /*0798*/ 	.byte	0x03, 0x19
        /*079a*/ 	.short	0x0800


	//----- nvinfo : EIATTR_PARAM_CBANK
	.align		4
        /*079c*/ 	.byte	0x04, 0x0a
        /*079e*/ 	.short	(.L_52 - .L_51)
	.align		4
.L_51:
        /*07a0*/ 	.word	index@(.nv.constant0._ZN7cutlass13device_kernelINS_4gemm6kernel13GemmUniversalIN4cute5tupleIJiiiiEEENS1_10collective13CollectiveMmaINS1_35MainloopSm100TmaUmmaWarpSpecializedILi4ELi2ELi4ENS5_IJNS4_1CILi1EEESB_SB_EEEEENS5_IJNSA_ILi64EEENSA_ILi112EEENSA_ILi256EEEEEEaNS5_IJlSB_lEEEaSI_NS4_8TiledMMAINS4_8MMA_AtomIJNS4_15SM100_MMA_S8_SSIaaiLi64ELi112ELNS4_4UMMA5MajorE0ELSN_0ELNSM_8SaturateE0EEEEEENS4_6LayoutISC_NS5_IJNSA_ILi0EEESS_SS_EEEEENS5_IJNS4_10UnderscoreESV_SV_EEEEENS4_13SM90_TMA_LOADENS4_14ComposedLayoutINS4_7SwizzleILi3ELi4ELi3EEENS4_18smem_ptr_flag_bitsILi8EEENSR_INS5_IJNSA_ILi8EEENSA_ILi128EEEEEENS5_IJS15_SB_EEEEEEEvNS4_8identityESY_S19_vS1A_EENS_8epilogue10collective18CollectiveEpilogueINS1C_23Sm100TmaWarpSpecializedILi1ELi1ELi56ELb0ELb0EEEJSH_NS5_IJNSR_ISE_SB_EENSR_ISF_SB_EEEEEaSI_aSI_NS1C_6fusion15FusionCallbacksIS1G_NS1K_17LinearCombinationIaiaiLNS_15FloatRoundStyleE2EEESH_S1J_JEEENS4_5SM1004TMEM4LOAD25SM100_TMEM_LOAD_16dp32b8xESY_NSZ_INS10_ILi0ELi4ELi3EEES13_NSR_INS5_IJS14_NSA_ILi16EEEEEENS5_IJS1V_SB_EEEEEEENS4_39AutoVectorizingCopyWithAssumedAlignmentILi128EEENS4_14SM90_TMA_STOREES1Z_S21_S21_EEEvvEEEEvNT_6ParamsE)
        /*07a4*/ 	.short	0x0380
        /*07a6*/ 	.short	0x0800


	//----- nvinfo : EIATTR_SW_WAR
	.align		4
.L_52:
        /*07a8*/ 	.byte	0x04, 0x36
        /*07aa*/ 	.short	(.L_54 - .L_53)
.L_53:
        /*07ac*/ 	.word	0x00000008
.L_54:


//--------------------- .nv.callgraph             --------------------------
	.section	.nv.callgraph,"",@"SHT_CUDA_CALLGRAPH"
	.align	4
	.sectionentsize	8
	.align		4
        /*0000*/ 	.word	0x00000000
	.align		4
        /*0004*/ 	.word	0xffffffff
	.align		4
        /*0008*/ 	.word	index@(_ZN7cutlass13device_kernelINS_4gemm6kernel13GemmUniversalIN4cute5tupleIJiiiiEEENS1_10collective13CollectiveMmaINS1_35MainloopSm100TmaUmmaWarpSpecializedILi4ELi2ELi4ENS5_IJNS4_1CILi1EEESB_SB_EEEEENS5_IJNSA_ILi64EEENSA_ILi112EEENSA_ILi256EEEEEEaNS5_IJlSB_lEEEaSI_NS4_8TiledMMAINS4_8MMA_AtomIJNS4_15SM100_MMA_S8_SSIaaiLi64ELi112ELNS4_4UMMA5MajorE0ELSN_0ELNSM_8SaturateE0EEEEEENS4_6LayoutISC_NS5_IJNSA_ILi0EEESS_SS_EEEEENS5_IJNS4_10UnderscoreESV_SV_EEEEENS4_13SM90_TMA_LOADENS4_14ComposedLayoutINS4_7SwizzleILi3ELi4ELi3EEENS4_18smem_ptr_flag_bitsILi8EEENSR_INS5_IJNSA_ILi8EEENSA_ILi128EEEEEENS5_IJS15_SB_EEEEEEEvNS4_8identityESY_S19_vS1A_EENS_8epilogue10collective18CollectiveEpilogueINS1C_23Sm100TmaWarpSpecializedILi1ELi1ELi56ELb0ELb0EEEJSH_NS5_IJNSR_ISE_SB_EENSR_ISF_SB_EEEEEaSI_aSI_NS1C_6fusion15FusionCallbacksIS1G_NS1K_17LinearCombinationIaiaiLNS_15FloatRoundStyleE2EEESH_S1J_JEEENS4_5SM1004TMEM4LOAD25SM100_TMEM_LOAD_16dp32b8xESY_NSZ_INS10_ILi0ELi4ELi3EEES13_NSR_INS5_IJS14_NSA_ILi16EEEEEENS5_IJS1V_SB_EEEEEEENS4_39AutoVectorizingCopyWithAssumedAlignmentILi128EEENS4_14SM90_TMA_STOREES1Z_S21_S21_EEEvvEEEEvNT_6ParamsE)
	.align		4
        /*000c*/ 	.word	index@(__assertfail)
	.align		4
        /*0010*/ 	.word	0x00000000
	.align		4
        /*0014*/ 	.word	0xfffffffe
	.align		4
        /*0018*/ 	.word	0x00000000
	.align		4
        /*001c*/ 	.word	0xfffffffd
	.align		4
        /*0020*/ 	.word	0x00000000
	.align		4
        /*0024*/ 	.word	0xfffffffc


//--------------------- .nv.constant4             --------------------------
	.section	.nv.constant4,"a",@progbits
	.align	8
	.align		8
.nv.constant4:
        /*0000*/ 	.dword	__assertfail
	.align		8
        /*0008*/ 	.dword	__unnamed_1
	.align		8
        /*0010*/ 	.dword	_ZN40_INTERNAL_79c4fb2b_4_k_cu_5f8cb5a2_220184cuda3std3__45__cpo5beginE
	.align		8
        /*0018*/ 	.dword	_ZN40_INTERNAL_79c4fb2b_4_k_cu_5f8cb5a2_220184cuda3std3__45__cpo3endE
	.align		8
        /*0020*/ 	.dword	_ZN40_INTERNAL_79c4fb2b_4_k_cu_5f8cb5a2_220184cuda3std3__45__cpo6cbeginE
	.align		8
        /*0028*/ 	.dword	_ZN40_INTERNAL_79c4fb2b_4_k_cu_5f8cb5a2_220184cuda3std3__45__cpo4cendE
	.align		8
        /*0030*/ 	.dword	_ZN40_INTERNAL_79c4fb2b_4_k_cu_5f8cb5a2_220184cuda3std3__442_GLOBAL__N__79c4fb2b_4_k_cu_5f8cb5a2_220186ignoreE
	.align		8
        /*0038*/ 	.dword	_ZN40_INTERNAL_79c4fb2b_4_k_cu_5f8cb5a2_220184cuda3std3__419piecewise_constructE
	.align		8
        /*0040*/ 	.dword	_ZN40_INTERNAL_79c4fb2b_4_k_cu_5f8cb5a2_220184cuda3std3__48in_placeE
	.align		8
        /*0048*/ 	.dword	_ZN40_INTERNAL_79c4fb2b_4_k_cu_5f8cb5a2_220184cuda3std6ranges3__45__cpo4swapE
	.align		8
        /*0050*/ 	.dword	_ZN40_INTERNAL_79c4fb2b_4_k_cu_5f8cb5a2_220184cuda3std6ranges3__45__cpo9iter_moveE
	.align		8
        /*0058*/ 	.dword	_ZN40_INTERNAL_79c4fb2b_4_k_cu_5f8cb5a2_220184cute7productE
	.align		8
        /*0060*/ 	.dword	_ZN40_INTERNAL_79c4fb2b_4_k_cu_5f8cb5a2_220184cute1_E
	.align		8
        /*0068*/ 	.dword	$str$25
	.align		8
        /*0070*/ 	.dword	$str$26


//--------------------- .text._ZN7cutlass13device_kernelINS_4gemm6kernel13GemmUniversalIN4cute5tupleIJiiiiEEENS1_10collective13CollectiveMmaINS1_35MainloopSm100TmaUmmaWarpSpecializedILi4ELi2ELi4ENS5_IJNS4_1CILi1EEESB_SB_EEEEENS5_IJNSA_ILi64EEENSA_ILi112EEENSA_ILi256EEEEEEaNS5_IJlSB_lEEEaSI_NS4_8TiledMMAINS4_8MMA_AtomIJNS4_15SM100_MMA_S8_SSIaaiLi64ELi112ELNS4_4UMMA5MajorE0ELSN_0ELNSM_8SaturateE0EEEEEENS4_6LayoutISC_NS5_IJNSA_ILi0EEESS_SS_EEEEENS5_IJNS4_10UnderscoreESV_SV_EEEEENS4_13SM90_TMA_LOADENS4_14ComposedLayoutINS4_7SwizzleILi3ELi4ELi3EEENS4_18smem_ptr_flag_bitsILi8EEENSR_INS5_IJNSA_ILi8EEENSA_ILi128EEEEEENS5_IJS15_SB_EEEEEEEvNS4_8identityESY_S19_vS1A_EENS_8epilogue10collective18CollectiveEpilogueINS1C_23Sm100TmaWarpSpecializedILi1ELi1ELi56ELb0ELb0EEEJSH_NS5_IJNSR_ISE_SB_EENSR_ISF_SB_EEEEEaSI_aSI_NS1C_6fusion15FusionCallbacksIS1G_NS1K_17LinearCombinationIaiaiLNS_15FloatRoundStyleE2EEESH_S1J_JEEENS4_5SM1004TMEM4LOAD25SM100_TMEM_LOAD_16dp32b8xESY_NSZ_INS10_ILi0ELi4ELi3EEES13_NSR_INS5_IJS14_NSA_ILi16EEEEEENS5_IJS1V_SB_EEEEEEENS4_39AutoVectorizingCopyWithAssumedAlignmentILi128EEENS4_14SM90_TMA_STOREES1Z_S21_S21_EEEvvEEEEvNT_6ParamsE --------------------------
	.section	.text._ZN7cutlass13device_kernelINS_4gemm6kernel13GemmUniversalIN4cute5tupleIJiiiiEEENS1_10collective13CollectiveMmaINS1_35MainloopSm100TmaUmmaWarpSpecializedILi4ELi2ELi4ENS5_IJNS4_1CILi1EEESB_SB_EEEEENS5_IJNSA_ILi64EEENSA_ILi112EEENSA_ILi256EEEEEEaNS5_IJlSB_lEEEaSI_NS4_8TiledMMAINS4_8MMA_AtomIJNS4_15SM100_MMA_S8_SSIaaiLi64ELi112ELNS4_4UMMA5MajorE0ELSN_0ELNSM_8SaturateE0EEEEEENS4_6LayoutISC_NS5_IJNSA_ILi0EEESS_SS_EEEEENS5_IJNS4_10UnderscoreESV_SV_EEEEENS4_13SM90_TMA_LOADENS4_14ComposedLayoutINS4_7SwizzleILi3ELi4ELi3EEENS4_18smem_ptr_flag_bitsILi8EEENSR_INS5_IJNSA_ILi8EEENSA_ILi128EEEEEENS5_IJS15_SB_EEEEEEEvNS4_8identityESY_S19_vS1A_EENS_8epilogue10collective18CollectiveEpilogueINS1C_23Sm100TmaWarpSpecializedILi1ELi1ELi56ELb0ELb0EEEJSH_NS5_IJNSR_ISE_SB_EENSR_ISF_SB_EEEEEaSI_aSI_NS1C_6fusion15FusionCallbacksIS1G_NS1K_17LinearCombinationIaiaiLNS_15FloatRoundStyleE2EEESH_S1J_JEEENS4_5SM1004TMEM4LOAD25SM100_TMEM_LOAD_16dp32b8xESY_NSZ_INS10_ILi0ELi4ELi3EEES13_NSR_INS5_IJS14_NSA_ILi16EEEEEENS5_IJS1V_SB_EEEEEEENS4_39AutoVectorizingCopyWithAssumedAlignmentILi128EEENS4_14SM90_TMA_STOREES1Z_S21_S21_EEEvvEEEEvNT_6ParamsE,"ax",@progbits
	.align	128
.text._ZN7cutlass13device_kernelINS_4gemm6kernel13GemmUniversalIN4cute5tupleIJiiiiEEENS1_10collective13CollectiveMmaINS1_35MainloopSm100TmaUmmaWarpSpecializedILi4ELi2ELi4ENS5_IJNS4_1CILi1EEESB_SB_EEEEENS5_IJNSA_ILi64EEENSA_ILi112EEENSA_ILi256EEEEEEaNS5_IJlSB_lEEEaSI_NS4_8TiledMMAINS4_8MMA_AtomIJNS4_15SM100_MMA_S8_SSIaaiLi64ELi112ELNS4_4UMMA5MajorE0ELSN_0ELNSM_8SaturateE0EEEEEENS4_6LayoutISC_NS5_IJNSA_ILi0EEESS_SS_EEEEENS5_IJNS4_10UnderscoreESV_SV_EEEEENS4_13SM90_TMA_LOADENS4_14ComposedLayoutINS4_7SwizzleILi3ELi4ELi3EEENS4_18smem_ptr_flag_bitsILi8EEENSR_INS5_IJNSA_ILi8EEENSA_ILi128EEEEEENS5_IJS15_SB_EEEEEEEvNS4_8identityESY_S19_vS1A_EENS_8epilogue10collective18CollectiveEpilogueINS1C_23Sm100TmaWarpSpecializedILi1ELi1ELi56ELb0ELb0EEEJSH_NS5_IJNSR_ISE_SB_EENSR_ISF_SB_EEEEEaSI_aSI_NS1C_6fusion15FusionCallbacksIS1G_NS1K_17LinearCombinationIaiaiLNS_15FloatRoundStyleE2EEESH_S1J_JEEENS4_5SM1004TMEM4LOAD25SM100_TMEM_LOAD_16dp32b8xESY_NSZ_INS10_ILi0ELi4ELi3EEES13_NSR_INS5_IJS14_NSA_ILi16EEEEEENS5_IJS1V_SB_EEEEEEENS4_39AutoVectorizingCopyWithAssumedAlignmentILi128EEENS4_14SM90_TMA_STOREES1Z_S21_S21_EEEvvEEEEvNT_6ParamsE:
        .type           _ZN7cutlass13device_kernelINS_4gemm6kernel13GemmUniversalIN4cute5tupleIJiiiiEEENS1_10collective13CollectiveMmaINS1_35MainloopSm100TmaUmmaWarpSpecializedILi4ELi2ELi4ENS5_IJNS4_1CILi1EEESB_SB_EEEEENS5_IJNSA_ILi64EEENSA_ILi112EEENSA_ILi256EEEEEEaNS5_IJlSB_lEEEaSI_NS4_8TiledMMAINS4_8MMA_AtomIJNS4_15SM100_MMA_S8_SSIaaiLi64ELi112ELNS4_4UMMA5MajorE0ELSN_0ELNSM_8SaturateE0EEEEEENS4_6LayoutISC_NS5_IJNSA_ILi0EEESS_SS_EEEEENS5_IJNS4_10UnderscoreESV_SV_EEEEENS4_13SM90_TMA_LOADENS4_14ComposedLayoutINS4_7SwizzleILi3ELi4ELi3EEENS4_18smem_ptr_flag_bitsILi8EEENSR_INS5_IJNSA_ILi8EEENSA_ILi128EEEEEENS5_IJS15_SB_EEEEEEEvNS4_8identityESY_S19_vS1A_EENS_8epilogue10collective18CollectiveEpilogueINS1C_23Sm100TmaWarpSpecializedILi1ELi1ELi56ELb0ELb0EEEJSH_NS5_IJNSR_ISE_SB_EENSR_ISF_SB_EEEEEaSI_aSI_NS1C_6fusion15FusionCallbacksIS1G_NS1K_17LinearCombinationIaiaiLNS_15FloatRoundStyleE2EEESH_S1J_JEEENS4_5SM1004TMEM4LOAD25SM100_TMEM_LOAD_16dp32b8xESY_NSZ_INS10_ILi0ELi4ELi3EEES13_NSR_INS5_IJS14_NSA_ILi16EEEEEENS5_IJS1V_SB_EEEEEEENS4_39AutoVectorizingCopyWithAssumedAlignmentILi128EEENS4_14SM90_TMA_STOREES1Z_S21_S21_EEEvvEEEEvNT_6ParamsE,@function
        .size           _ZN7cutlass13device_kernelINS_4gemm6kernel13GemmUniversalIN4cute5tupleIJiiiiEEENS1_10collective13CollectiveMmaINS1_35MainloopSm100TmaUmmaWarpSpecializedILi4ELi2ELi4ENS5_IJNS4_1CILi1EEESB_SB_EEEEENS5_IJNSA_ILi64EEENSA_ILi112EEENSA_ILi256EEEEEEaNS5_IJlSB_lEEEaSI_NS4_8TiledMMAINS4_8MMA_AtomIJNS4_15SM100_MMA_S8_SSIaaiLi64ELi112ELNS4_4UMMA5MajorE0ELSN_0ELNSM_8SaturateE0EEEEEENS4_6LayoutISC_NS5_IJNSA_ILi0EEESS_SS_EEEEENS5_IJNS4_10UnderscoreESV_SV_EEEEENS4_13SM90_TMA_LOADENS4_14ComposedLayoutINS4_7SwizzleILi3ELi4ELi3EEENS4_18smem_ptr_flag_bitsILi8EEENSR_INS5_IJNSA_ILi8EEENSA_ILi128EEEEEENS5_IJS15_SB_EEEEEEEvNS4_8identityESY_S19_vS1A_EENS_8epilogue10collective18CollectiveEpilogueINS1C_23Sm100TmaWarpSpecializedILi1ELi1ELi56ELb0ELb0EEEJSH_NS5_IJNSR_ISE_SB_EENSR_ISF_SB_EEEEEaSI_aSI_NS1C_6fusion15FusionCallbacksIS1G_NS1K_17LinearCombinationIaiaiLNS_15FloatRoundStyleE2EEESH_S1J_JEEENS4_5SM1004TMEM4LOAD25SM100_TMEM_LOAD_16dp32b8xESY_NSZ_INS10_ILi0ELi4ELi3EEES13_NSR_INS5_IJS14_NSA_ILi16EEEEEENS5_IJS1V_SB_EEEEEEENS4_39AutoVectorizingCopyWithAssumedAlignmentILi128EEENS4_14SM90_TMA_STOREES1Z_S21_S21_EEEvvEEEEvNT_6ParamsE,(.L_x_131 - _ZN7cutlass13device_kernelINS_4gemm6kernel13GemmUniversalIN4cute5tupleIJiiiiEEENS1_10collective13CollectiveMmaINS1_35MainloopSm100TmaUmmaWarpSpecializedILi4ELi2ELi4ENS5_IJNS4_1CILi1EEESB_SB_EEEEENS5_IJNSA_ILi64EEENSA_ILi112EEENSA_ILi256EEEEEEaNS5_IJlSB_lEEEaSI_NS4_8TiledMMAINS4_8MMA_AtomIJNS4_15SM100_MMA_S8_SSIaaiLi64ELi112ELNS4_4UMMA5MajorE0ELSN_0ELNSM_8SaturateE0EEEEEENS4_6LayoutISC_NS5_IJNSA_ILi0EEESS_SS_EEEEENS5_IJNS4_10UnderscoreESV_SV_EEEEENS4_13SM90_TMA_LOADENS4_14ComposedLayoutINS4_7SwizzleILi3ELi4ELi3EEENS4_18smem_ptr_flag_bitsILi8EEENSR_INS5_IJNSA_ILi8EEENSA_ILi128EEEEEENS5_IJS15_SB_EEEEEEEvNS4_8identityESY_S19_vS1A_EENS_8epilogue10collective18CollectiveEpilogueINS1C_23Sm100TmaWarpSpecializedILi1ELi1ELi56ELb0ELb0EEEJSH_NS5_IJNSR_ISE_SB_EENSR_ISF_SB_EEEEEaSI_aSI_NS1C_6fusion15FusionCallbacksIS1G_NS1K_17LinearCombinationIaiaiLNS_15FloatRoundStyleE2EEESH_S1J_JEEENS4_5SM1004TMEM4LOAD25SM100_TMEM_LOAD_16dp32b8xESY_NSZ_INS10_ILi0ELi4ELi3EEES13_NSR_INS5_IJS14_NSA_ILi16EEEEEENS5_IJS1V_SB_EEEEEEENS4_39AutoVectorizingCopyWithAssumedAlignmentILi128EEENS4_14SM90_TMA_STOREES1Z_S21_S21_EEEvvEEEEvNT_6ParamsE)
        .other          _ZN7cutlass13device_kernelINS_4gemm6kernel13GemmUniversalIN4cute5tupleIJiiiiEEENS1_10collective13CollectiveMmaINS1_35MainloopSm100TmaUmmaWarpSpecializedILi4ELi2ELi4ENS5_IJNS4_1CILi1EEESB_SB_EEEEENS5_IJNSA_ILi64EEENSA_ILi112EEENSA_ILi256EEEEEEaNS5_IJlSB_lEEEaSI_NS4_8TiledMMAINS4_8MMA_AtomIJNS4_15SM100_MMA_S8_SSIaaiLi64ELi112ELNS4_4UMMA5MajorE0ELSN_0ELNSM_8SaturateE0EEEEEENS4_6LayoutISC_NS5_IJNSA_ILi0EEESS_SS_EEEEENS5_IJNS4_10UnderscoreESV_SV_EEEEENS4_13SM90_TMA_LOADENS4_14ComposedLayoutINS4_7SwizzleILi3ELi4ELi3EEENS4_18smem_ptr_flag_bitsILi8EEENSR_INS5_IJNSA_ILi8EEENSA_ILi128EEEEEENS5_IJS15_SB_EEEEEEEvNS4_8identityESY_S19_vS1A_EENS_8epilogue10collective18CollectiveEpilogueINS1C_23Sm100TmaWarpSpecializedILi1ELi1ELi56ELb0ELb0EEEJSH_NS5_IJNSR_ISE_SB_EENSR_ISF_SB_EEEEEaSI_aSI_NS1C_6fusion15FusionCallbacksIS1G_NS1K_17LinearCombinationIaiaiLNS_15FloatRoundStyleE2EEESH_S1J_JEEENS4_5SM1004TMEM4LOAD25SM100_TMEM_LOAD_16dp32b8xESY_NSZ_INS10_ILi0ELi4ELi3EEES13_NSR_INS5_IJS14_NSA_ILi16EEEEEENS5_IJS1V_SB_EEEEEEENS4_39AutoVectorizingCopyWithAssumedAlignmentILi128EEENS4_14SM90_TMA_STOREES1Z_S21_S21_EEEvvEEEEvNT_6ParamsE,@"STO_CUDA_ENTRY STV_DEFAULT"
_ZN7cutlass13device_kernelINS_4gemm6kernel13GemmUniversalIN4cute5tupleIJiiiiEEENS1_10collective13CollectiveMmaINS1_35MainloopSm100TmaUmmaWarpSpecializedILi4ELi2ELi4ENS5_IJNS4_1CILi1EEESB_SB_EEEEENS5_IJNSA_ILi64EEENSA_ILi112EEENSA_ILi256EEEEEEaNS5_IJlSB_lEEEaSI_NS4_8TiledMMAINS4_8MMA_AtomIJNS4_15SM100_MMA_S8_SSIaaiLi64ELi112ELNS4_4UMMA5MajorE0ELSN_0ELNSM_8SaturateE0EEEEEENS4_6LayoutISC_NS5_IJNSA_ILi0EEESS_SS_EEEEENS5_IJNS4_10UnderscoreESV_SV_EEEEENS4_13SM90_TMA_LOADENS4_14ComposedLayoutINS4_7SwizzleILi3ELi4ELi3EEENS4_18smem_ptr_flag_bitsILi8EEENSR_INS5_IJNSA_ILi8EEENSA_ILi128EEEEEENS5_IJS15_SB_EEEEEEEvNS4_8identityESY_S19_vS1A_EENS_8epilogue10collective18CollectiveEpilogueINS1C_23Sm100TmaWarpSpecializedILi1ELi1ELi56ELb0ELb0EEEJSH_NS5_IJNSR_ISE_SB_EENSR_ISF_SB_EEEEEaSI_aSI_NS1C_6fusion15FusionCallbacksIS1G_NS1K_17LinearCombinationIaiaiLNS_15FloatRoundStyleE2EEESH_S1J_JEEENS4_5SM1004TMEM4LOAD25SM100_TMEM_LOAD_16dp32b8xESY_NSZ_INS10_ILi0ELi4ELi3EEES13_NSR_INS5_IJS14_NSA_ILi16EEEEEENS5_IJS1V_SB_EEEEEEENS4_39AutoVectorizingCopyWithAssumedAlignmentILi128EEENS4_14SM90_TMA_STOREES1Z_S21_S21_EEEvvEEEEvNT_6ParamsE:
[----:B------:R-:W1:Y:S01]  /*0000*/  LDC R1, c[0x0][0x37c] ;  /* 0x0000df00ff017b82 */ /* 0x000e620000000800 */
[----:B------:R-:W2:Y:S01]  /*0010*/  S2R R143, SR_TID.X ;  /* 0x00000000008f7919 */ /* 0x000ea20000002100 */
[----:B------:R-:W3:Y:S01]  /*0020*/  LDCU.64 UR4, c[0x0][0x890] ;  /* 0x00011200ff0477ac */ /* 0x000ee20008000a00 */
[----:B------:R-:W-:Y:S02]  /*0030*/  PRMT R132, RZ, 0x7610, R132 ;  /* 0x00007610ff847816 */ /* 0x000fe40000000084 */
[----:B------:R-:W-:Y:S01]  /*0040*/  ELECT P5, URZ, PT ;  /* 0x0000000000ff782f */ /* 0x000fe200038a0000 */
[----:B------:R-:W4:Y:S01]  /*0050*/  LDCU.64 UR46, c[0x0][0x358] ;  /* 0x00006b00ff2e77ac */ /* 0x000f220008000a00 */
[----:B---3--:R-:W-:-:S04]  /*0060*/  UISETP.NE.U32.AND UP0, UPT, UR4, URZ, UPT ;  /* 0x000000ff0400728c */ /* 0x008fc8000bf05070 */
[----:B------:R-:W-:Y:S01]  /*0070*/  UISETP.NE.AND.EX UP0, UPT, UR5, URZ, UPT, UP0 ;  /* 0x000000ff0500728c */ /* 0x000fe2000bf05300 */
[----:B--2---:R-:W-:-:S05]  /*0080*/  SHF.R.U32.HI R138, RZ, 0x5, R143 ;  /* 0x00000005ff8a7819 */ /* 0x004fca000001168f */
[----:B------:R-:W2:Y:S02]  /*0090*/  SHFL.IDX PT, R0, R138, RZ, 0x1f ;  /* 0x00001fff8a007589 */ /* 0x000ea400000e0000 */
[----:B--2---:R-:W-:Y:S01]  /*00a0*/  R2UR UR8, R0 ;  /* 0x00000000000872ca */ /* 0x004fe200000e0000 */
[----:B-1--4-:R-:W-:-:S14]  /*00b0*/  BRA.U UP0, `(.L_x_0) ;  /* 0x00000001002c7547 */ /* 0x012fdc000b800000 */
[----:B------:R-:W1:Y:S02]  /*00c0*/  LDCU.64 UR6, c[0x0][0x888] ;  /* 0x00011100ff0677ac */ /* 0x000e640008000a00 */
[----:B-1----:R-:W-:-:S04]  /*00d0*/  UISETP.NE.U32.AND UP0, UPT, UR6, URZ, UPT ;  /* 0x000000ff0600728c */ /* 0x002fc8000bf05070 */
[----:B------:R-:W-:-:S09]  /*00e0*/  UISETP.NE.AND.EX UP0, UPT, UR7, URZ, UPT, UP0 ;  /* 0x000000ff0700728c */ /* 0x000fd2000bf05300 */
[----:B------:R-:W-:Y:S05]  /*00f0*/  BRA.U !UP0, `(.L_x_1) ;  /* 0x0000000108147547 */ /* 0x000fea000b800000 */
[----:B------:R-:W1:Y:S02]  /*0100*/  LDC.64 R2, c[0x0][0x888] ;  /* 0x00022200ff027b82 */ /* 0x000e640000000a00 */
[----:B-1----:R-:W2:Y:S01]  /*0110*/  LDG.E R0, desc[UR46][R2.64] ;  /* 0x0000002e02007981 */ /* 0x002ea2000c1e1900 */
[----:B------:R-:W-:Y:S01]  /*0120*/  HFMA2 R132, -RZ, RZ, 0, 5.9604644775390625e-08 ;  /* 0x00000001ff847431 */ /* 0x000fe200000001ff */
[----:B--2---:R-:W-:Y:S01]  /*0130*/  R2UR UR39, R0 ;  /* 0x00000000002772ca */ /* 0x004fe200000e0000 */
[----:B------:R-:W-:Y:S05]  /*0140*/  BRA `(.L_x_0) ;  /* 0x0000000000087947 */ /* 0x000fea0003800000 */
.L_x_1:
[----:B------:R-:W-:Y:S01]  /*0150*/  HFMA2 R132, -RZ, RZ, 0, 5.9604644775390625e-08 ;  /* 0x00000001ff847431 */ /* 0x000fe200000001ff */
[----:B------:R-:W1:Y:S02]  /*0160*/  LDCU UR39, c[0x0][0x880] ;  /* 0x00011000ff2777ac */ /* 0x000e640008000800 */
.L_x_0:
[----:B------:R-:W2:Y:S02]  /*0170*/  LDCU.64 UR6, c[0x0][0x8b0] ;  /* 0x00011600ff0677ac */ /* 0x000ea40008000a00 */
[----:B--2---:R-:W-:-:S04]  /*0180*/  UISETP.NE.U32.AND UP0, UPT, UR6, URZ, UPT ;  /* 0x000000ff0600728c */ /* 0x004fc8000bf05070 */
[----:B------:R-:W-:-:S09]  /*0190*/  UISETP.NE.AND.EX UP0, UPT, UR7, URZ, UPT, UP0 ;  /* 0x000000ff0700728c */ /* 0x000fd2000bf05300 */
[----:B------:R-:W-:Y:S05]  /*01a0*/  BRA.U UP0, `(.L_x_2) ;  /* 0x0000000100207547 */ /* 0x000fea000b800000 */
[----:B------:R-:W2:Y:S02]  /*01b0*/  LDCU.64 UR6, c[0x0][0x8a8] ;  /* 0x00011500ff0677ac */ /* 0x000ea40008000a00 */
[----:B--2---:R-:W-:-:S04]  /*01c0*/  UISETP.NE.U32.AND UP0, UPT, UR6, URZ, UPT ;  /* 0x000000ff0600728c */ /* 0x004fc8000bf05070 */
[----:B------:R-:W-:-:S09]  /*01d0*/  UISETP.NE.AND.EX UP0, UPT, UR7, URZ, UPT, UP0 ;  /* 0x000000ff0700728c */ /* 0x000fd2000bf05300 */
[----:B------:R-:W-:Y:S05]  /*01e0*/  BRA.U !UP0, `(.L_x_3) ;  /* 0x00000001080c7547 */ /* 0x000fea000b800000 */
[----:B------:R-:W2:Y:S02]  /*01f0*/  LDC.64 R74, c[0x0][0x8a8] ;  /* 0x00022a00ff4a7b82 */ /* 0x000ea40000000a00 */
[----:B--2---:R2:W5:Y:S01]  /*0200*/  LDG.E R74, desc[UR46][R74.64] ;  /* 0x0000002e4a4a7981 */ /* 0x004562000c1e1900 */
[----:B------:R-:W-:Y:S05]  /*0210*/  BRA `(.L_x_2) ;  /* 0x0000000000047947 */ /* 0x000fea0003800000 */
.L_x_3:
[----:B------:R-:W3:Y:S02]  /*0220*/  LDC R74, c[0x0][0x8a0] ;  /* 0x00022800ff4a7b82 */ /* 0x000ee40000000800 */
.L_x_2:
[----:B------:R-:W-:Y:S01]  /*0230*/  IMAD.U32 R0, RZ, RZ, UR8 ;  /* 0x00000008ff007e24 */ /* 0x000fe2000f8e00ff */
[----:B------:R-:W-:Y:S04]  /*0240*/  BSSY.RECONVERGENT B0, `(.L_x_4) ;  /* 0x000000c000007945 */ /* 0x000fe80003800200 */
[C---:B------:R-:W-:Y:S02]  /*0250*/  ISETP.NE.OR P1, PT, R0.reuse, 0x1, !P5 ;  /* 0x000000010000780c */ /* 0x040fe40006f25670 */
[----:B------:R-:W-:-:S11]  /*0260*/  ISETP.NE.OR P0, PT, R0, 0x3, !P5 ;  /* 0x000000030000780c */ /* 0x000fd60006f05670 */
[----:B------:R-:W-:Y:S05]  /*0270*/  @P1 BRA `(.L_x_5) ;  /* 0x0000000000201947 */ /* 0x000fea0003800000 */
[----:B------:R-:W4:Y:S02]  /*0280*/  LDCU.64 UR6, c[0x0][0x348] ;  /* 0x00006900ff0677ac */ /* 0x000f240008000a00 */
[----:B----4-:R-:W-:Y:S02]  /*0290*/  UIADD3 UR10, UP1, UPT, UR6, 0x80, URZ ;  /* 0x00000080060a7890 */ /* 0x010fe4000ff3e0ff */
[----:B------:R-:W-:Y:S02]  /*02a0*/  UIADD3 UR6, UP0, UPT, UR6, 0x180, URZ ;  /* 0x0000018006067890 */ /* 0x000fe4000ff1e0ff */
[----:B------:R-:W-:Y:S02]  /*02b0*/  UIADD3.X UR11, UPT, UPT, URZ, UR7, URZ, UP1, !UPT ;  /* 0x00000007ff0b7290 */ /* 0x000fe40008ffe4ff */
[----:B------:R-:W-:-:S07]  /*02c0*/  UIADD3.X UR7, UPT, UPT, URZ, UR7, URZ, UP0, !UPT ;  /* 0x00000007ff077290 */ /* 0x000fce00087fe4ff */
[----:B------:R4:W-:Y:S02]  /*02d0*/  UTMACCTL.PF [UR10] ;  /* 0x000000000a0079b9 */ /* 0x0009e40008040000 */
[----:B------:R4:W-:Y:S02]  /*02e0*/  UTMACCTL.PF [UR6] ;  /* 0x00000000060079b9 */ /* 0x0009e40008040000 */
[----:B----4-:R-:W-:Y:S01]  /*02f0*/  NOP ;  /* 0x0000000000007918 */ /* 0x010fe20000000000 */
.L_x_5:
[----:B-1----:R-:W-:Y:S05]  /*0300*/  BSYNC.RECONVERGENT B0 ;  /* 0x0000000000007941 */ /* 0x002fea0003800200 */
.L_x_4:
[----:B------:R-:W-:Y:S04]  /*0310*/  BSSY.RECONVERGENT B0, `(.L_x_6) ;  /* 0x000000a000007945 */ /* 0x000fe80003800200 */
[----:B------:R-:W-:Y:S05]  /*0320*/  @P0 BRA `(.L_x_7) ;  /* 0x0000000000200947 */ /* 0x000fea0003800000 */
[----:B------:R-:W1:Y:S02]  /*0330*/  LDCU.64 UR6, c[0x0][0x348] ;  /* 0x00006900ff0677ac */ /* 0x000e640008000a00 */
[----:B-1----:R-:W-:Y:S02]  /*0340*/  UIADD3 UR10, UP1, UPT, UR6, 0x580, URZ ;  /* 0x00000580060a7890 */ /* 0x002fe4000ff3e0ff */
[----:B------:R-:W-:Y:S02]  /*0350*/  UIADD3 UR6, UP0, UPT, UR6, 0x680, URZ ;  /* 0x0000068006067890 */ /* 0x000fe4000ff1e0ff */
[----:B------:R-:W-:Y:S02]  /*0360*/  UIADD3.X UR11, UPT, UPT, URZ, UR7, URZ, UP1, !UPT ;  /* 0x00000007ff0b7290 */ /* 0x000fe40008ffe4ff */
[----:B------:R-:W-:-:S07]  /*0370*/  UIADD3.X UR7, UPT, UPT, URZ, UR7, URZ, UP0, !UPT ;  /* 0x00000007ff077290 */ /* 0x000fce00087fe4ff */
[----:B------:R1:W-:Y:S02]  /*0380*/  UTMACCTL.PF [UR10] ;  /* 0x000000000a0079b9 */ /* 0x0003e40008040000 */
[----:B------:R1:W-:Y:S02]  /*0390*/  UTMACCTL.PF [UR6] ;  /* 0x00000000060079b9 */ /* 0x0003e40008040000 */
[----:B-1----:R-:W-:Y:S01]  /*03a0*/  NOP ;  /* 0x0000000000007918 */ /* 0x002fe20000000000 */
.L_x_7:
[----:B------:R-:W-:Y:S05]  /*03b0*/  BSYNC.RECONVERGENT B0 ;  /* 0x0000000000007941 */ /* 0x000fea0003800200 */
.L_x_6:
[----:B------:R-:W1:Y:S01]  /*03c0*/  LDCU.64 UR6, c[0x0][0x888] ;  /* 0x00011100ff0677ac */ /* 0x000e620008000a00 */
[----:B------:R-:W-:Y:S02]  /*03d0*/  UISETP.EQ.U32.AND UP1, UPT, UR4, URZ, UPT ;  /* 0x000000ff0400728c */ /* 0x000fe4000bf22070 */
[----:B------:R-:W-:Y:S02]  /*03e0*/  UPLOP3.LUT UP2, UPT, UPT, UPT, UPT, 0x80, 0x8 ;  /* 0x000000000008789c */ /* 0x000fe40003f4f070 */
[----:B-1----:R-:W-:-:S04]  /*03f0*/  UISETP.NE.U32.AND UP0, UPT, UR6, URZ, UPT ;  /* 0x000000ff0600728c */ /* 0x002fc8000bf05070 */
[----:B------:R-:W-:-:S04]  /*0400*/  UISETP.NE.AND.EX UP0, UPT, UR7, URZ, UPT, UP0 ;  /* 0x000000ff0700728c */ /* 0x000fc8000bf05300 */
[----:B------:R-:W-:-:S04]  /*0410*/  UISETP.EQ.OR.EX UP3, UPT, UR5, URZ, !UP0, UP1 ;  /* 0x000000ff0500728c */ /* 0x000fc8000c762710 */
[----:B------:R-:W-:-:S05]  /*0420*/  UP2UR UR45, UPR, URZ, 0x8 ;  /* 0x00000008ff2d7883 */ /* 0x000fca0008000000 */
[----:B------:R-:W-:Y:S07]  /*0430*/  BRA.U !UP3, `(.L_x_8) ;  /* 0x000000010b1c7547 */ /* 0x000fee000b800000 */
[----:B------:R-:W-:Y:S02]  /*0440*/  UISETP.NE.U32.AND UP2, UPT, UR4, URZ, UPT ;  /* 0x000000ff0400728c */ /* 0x000fe4000bf45070 */
[----:B------:R-:W-:Y:S02]  /*0450*/  UISETP.NE.AND UP1, UPT, UR39, URZ, UPT ;  /* 0x000000ff2700728c */ /* 0x000fe4000bf25270 */
[----:B------:R-:W-:Y:S02]  /*0460*/  UISETP.NE.AND.EX UP2, UPT, UR5, URZ, UPT, UP2 ;  /* 0x000000ff0500728c */ /* 0x000fe4000bf45320 */
[----:B------:R-:W-:-:S09]  /*0470*/  USEL UR4, URZ, 0xffffffff, UP0 ;  /* 0xffffffffff047887 */ /* 0x000fd20008000000 */
[----:B------:R-:W-:-:S04]  /*0480*/  @!UP2 USEL UR4, URZ, 0xffffffff, UP1 ;  /* 0xffffffffff04a887 */ /* 0x000fc80008800000 */
[----:B------:R-:W-:-:S04]  /*0490*/  ULOP3.LUT UR4, UR4, 0x1, URZ, 0xc0, !UPT ;  /* 0x0000000104047892 */ /* 0x000fc8000f8ec0ff */
[----:B------:R-:W-:-:S11]  /*04a0*/  UISETP.NE.U32.AND UP2, UPT, UR4, 0x1, UPT ;  /* 0x000000010400788c */ /* 0x000fd6000bf45070 */
.L_x_8:
[----:B------:R-:W1:Y:S01]  /*04b0*/  SHFL.IDX PT, R2, R138, RZ, 0x1f ;  /* 0x00001fff8a027589 */ /* 0x000e6200000e0000 */
[----:B------:R-:W-:-:S04]  /*04c0*/  UISETP.NE.AND UP1, UPT, UR8, 0x2, UPT ;  /* 0x000000020800788c */ /* 0x000fc8000bf25270 */
[----:B------:R-:W-:Y:S01]  /*04d0*/  USEL UR6, URZ, 0x1, UP1 ;  /* 0x00000001ff067887 */ /* 0x000fe20008800000 */
[----:B-1----:R-:W-:-:S13]  /*04e0*/  ISETP.NE.AND P0, PT, R2, RZ, PT ;  /* 0x000000ff0200720c */ /* 0x002fda0003f05270 */
[----:B------:R-:W-:Y:S05]  /*04f0*/  @P0 BRA `(.L_x_9) ;  /* 0x0000000000480947 */ /* 0x000fea0003800000 */
[----:B------:R-:W1:Y:S01]  /*0500*/  S2UR UR5, SR_CgaCtaId ;  /* 0x00000000000579c3 */ /* 0x000e620000008800 */
[----:B------:R-:W-:Y:S01]  /*0510*/  UMOV UR7, 0x400 ;  /* 0x0000040000077882 */ /* 0x000fe20000000000 */
[----:B------:R-:W-:Y:S01]  /*0520*/  UMOV UR4, 0x1 ;  /* 0x0000000100047882 */ /* 0x000fe20000000000 */
[----:B------:R-:W-:Y:S01]  /*0530*/  ELECT P0, URZ, PT ;  /* 0x0000000000ff782f */ /* 0x000fe20003800000 */
[----:B------:R-:W-:-:S04]  /*0540*/  UIADD3 UR10, UPT, UPT, -UR4, 0x100000, URZ ;  /* 0x00100000040a7890 */ /* 0x000fc8000fffe1ff */
[----:B------:R-:W-:Y:S02]  /*0550*/  USHF.L.U32 UR11, UR10, 0xb, URZ ;  /* 0x0000000b0a0b7899 */ /* 0x000fe400080006ff */
[----:B------:R-:W-:Y:S02]  /*0560*/  USHF.L.U32 UR10, UR10, 0x1, URZ ;  /* 0x000000010a0a7899 */ /* 0x000fe400080006ff */
[----:B-1----:R-:W-:Y:S01]  /*0570*/  ULEA UR5, UR5, UR7, 0x18 ;  /* 0x0000000705057291 */ /* 0x002fe2000f8ec0ff */
[----:B------:R-:W1:Y:S11]  /*0580*/  FENCE.VIEW.ASYNC.S ;  /* 0x00000000000073c6 */ /* 0x000e760000000000 */
[----:B-1----:R1:W4:Y:S01]  /*0590*/  SYNCS.EXCH.64 URZ, [UR5], UR10 ;  /* 0x0000000a05ff75b2 */ /* 0x0023220008000100 */
[----:B------:R1:W1:Y:S01]  /*05a0*/  SYNCS.EXCH.64 URZ, [UR5+0x20], UR10 ;  /* 0x0000200a05ff75b2 */ /* 0x0002620008000100 */
[----:B------:R1:W1:Y:S01]  /*05b0*/  SYNCS.EXCH.64 URZ, [UR5+0x8], UR10 ;  /* 0x0000080a05ff75b2 */ /* 0x0002620008000100 */
[----:B------:R1:W1:Y:S01]  /*05c0*/  SYNCS.EXCH.64 URZ, [UR5+0x28], UR10 ;  /* 0x0000280a05ff75b2 */ /* 0x0002620008000100 */
[----:B------:R1:W1:Y:S01]  /*05d0*/  SYNCS.EXCH.64 URZ, [UR5+0x10], UR10 ;  /* 0x0000100a05ff75b2 */ /* 0x0002620008000100 */
[----:B------:R1:W1:Y:S01]  /*05e0*/  SYNCS.EXCH.64 URZ, [UR5+0x30], UR10 ;  /* 0x0000300a05ff75b2 */ /* 0x0002620008000100 */
[----:B------:R1:W1:Y:S01]  /*05f0*/  SYNCS.EXCH.64 URZ, [UR5+0x18], UR10 ;  /* 0x0000180a05ff75b2 */ /* 0x0002620008000100 */
[----:B------:R1:W1:Y:S01]  /*0600*/  SYNCS.EXCH.64 URZ, [UR5+0x38], UR10 ;  /* 0x0000380a05ff75b2 */ /* 0x0002620008000100 */
[----:B------:R-:W-:Y:S01]  /*0610*/  NOP ;  /* 0x0000000000007918 */ /* 0x000fe20000000000 */
.L_x_9:
[----:B------:R-:W2:Y:S01]  /*0620*/  SHFL.IDX PT, R2, R138, RZ, 0x1f ;  /* 0x00001fff8a027589 */ /* 0x000ea200000e0000 */
[----:B------:R-:W-:Y:S01]  /*0630*/  NOP ;  /* 0x0000000000007918 */ /* 0x000fe20000000000 */
[----:B--2---:R-:W-:-:S13]  /*0640*/  ISETP.NE.AND P0, PT, R2, 0x1, PT ;  /* 0x000000010200780c */ /* 0x004fda0003f05270 */
[----:B------:R-:W-:Y:S05]  /*0650*/  @P0 BRA `(.L_x_10) ;  /* 0x0000000000400947 */ /* 0x000fea0003800000 */
[----:B------:R-:W2:Y:S01]  /*0660*/  S2UR UR7, SR_CgaCtaId ;  /* 0x00000000000779c3 */ /* 0x000ea20000008800 */
[----:B------:R-:W-:Y:S01]  /*0670*/  UMOV UR9, 0x400 ;  /* 0x0000040000097882 */ /* 0x000fe20000000000 */
[----:B-1----:R-:W-:Y:S01]  /*0680*/  UMOV UR5, 0x20 ;  /* 0x0000002000057882 */ /* 0x002fe20000000000 */
[----:B------:R-:W-:Y:S01]  /*0690*/  UMOV UR4, 0x80 ;  /* 0x0000008000047882 */ /* 0x000fe20000000000 */
[----:B------:R-:W-:-:S04]  /*06a0*/  UIADD3 UR10, UPT, UPT, -UR5, 0x100000, URZ ;  /* 0x00100000050a7890 */ /* 0x000fc8000fffe1ff */
[----:B------:R-:W-:Y:S02]  /*06b0*/  USHF.L.U32 UR11, UR10, 0xb, URZ ;  /* 0x0000000b0a0b7899 */ /* 0x000fe400080006ff */
[----:B------:R-:W-:Y:S02]  /*06c0*/  USHF.L.U32 UR10, UR10, 0x1, URZ ;  /* 0x000000010a0a7899 */ /* 0x000fe400080006ff */
[----:B------:R-:W-:-:S04]  /*06d0*/  UIADD3 UR4, UPT, UPT, -UR4, 0x100000, URZ ;  /* 0x0010000004047890 */ /* 0x000fc8000fffe1ff */
[----:B------:R-:W-:Y:S02]  /*06e0*/  USHF.L.U32 UR5, UR4, 0xb, URZ ;  /* 0x0000000b04057899 */ /* 0x000fe400080006ff */
[----:B------:R-:W-:Y:S01]  /*06f0*/  USHF.L.U32 UR4, UR4, 0x1, URZ ;  /* 0x0000000104047899 */ /* 0x000fe200080006ff */
[----:B------:R-:W-:Y:S01]  /*0700*/  ELECT P0, URZ, PT ;  /* 0x0000000000ff782f */ /* 0x000fe20003800000 */
[----:B--2---:R-:W-:Y:S01]  /*0710*/  ULEA UR7, UR7, UR9, 0x18 ;  /* 0x0000000907077291 */ /* 0x004fe2000f8ec0ff */
[----:B------:R-:W1:Y:S11]  /*0720*/  FENCE.VIEW.ASYNC.S ;  /* 0x00000000000073c6 */ /* 0x000e760000000000 */
[----:B-1----:R2:W1:Y:S01]  /*0730*/  SYNCS.EXCH.64 URZ, [UR7+0x40], UR10 ;  /* 0x0000400a07ff75b2 */ /* 0x0024620008000100 */
[----:B------:R2:W1:Y:S02]  /*0740*/  SYNCS.EXCH.64 URZ, [UR7+0x48], UR4 ;  /* 0x0000480407ff75b2 */ /* 0x0004640008000100 */
[----:B--2---:R-:W-:Y:S01]  /*0750*/  NOP ;  /* 0x0000000000007918 */ /* 0x004fe20000000000 */
.L_x_10:
[----:B------:R-:W2:Y:S01]  /*0760*/  SHFL.IDX PT, R2, R138, RZ, 0x1f ;  /* 0x00001fff8a027589 */ /* 0x000ea200000e0000 */
[----:B------:R-:W-:Y:S01]  /*0770*/  NOP ;  /* 0x0000000000007918 */ /* 0x000fe20000000000 */
[----:B--2---:R-:W-:-:S13]  /*0780*/  ISETP.NE.AND P0, PT, R2, 0x3, PT ;  /* 0x000000030200780c */ /* 0x004fda0003f05270 */
[----:B------:R-:W-:Y:S05]  /*0790*/  @P0 BRA `(.L_x_11) ;  /* 0x0000000000300947 */ /* 0x000fea0003800000 */
[----:B-1----:R-:W1:Y:S01]  /*07a0*/  S2UR UR5, SR_CgaCtaId ;  /* 0x00000000000579c3 */ /* 0x002e620000008800 */
        /* <DEDUP_REMOVED lines=8> */
[----:B-1----:R2:W1:Y:S01]  /*0830*/  SYNCS.EXCH.64 URZ, [UR5+0x50], UR10 ;  /* 0x0000500a05ff75b2 */ /* 0x0024620008000100 */
[----:B------:R2:W1:Y:S02]  /*0840*/  SYNCS.EXCH.64 URZ, [UR5+0x58], UR10 ;  /* 0x0000580a05ff75b2 */ /* 0x0004640008000100 */
[----:B--2---:R-:W-:Y:S01]  /*0850*/  NOP ;  /* 0x0000000000007918 */ /* 0x004fe20000000000 */
.L_x_11:
[----:B------:R-:W2:Y:S01]  /*0860*/  SHFL.IDX PT, R2, R138, RZ, 0x1f ;  /* 0x00001fff8a027589 */ /* 0x000ea200000e0000 */
[----:B------:R-:W-:Y:S01]  /*0870*/  NOP ;  /* 0x0000000000007918 */ /* 0x000fe20000000000 */
[----:B--2---:R-:W-:-:S13]  /*0880*/  ISETP.NE.AND P0, PT, R2, 0x4, PT ;  /* 0x000000040200780c */ /* 0x004fda0003f05270 */
[----:B------:R-:W-:Y:S05]  /*0890*/  @P0 BRA `(.L_x_12) ;  /* 0x00000000004c0947 */ /* 0x000fea0003800000 */
[----:B-1----:R-:W1:Y:S01]  /*08a0*/  S2UR UR5, SR_CgaCtaId ;  /* 0x00000000000579c3 */ /* 0x002e620000008800 */
[----:B------:R-:W-:Y:S01]  /*08b0*/  UMOV UR9, 0x100 ;  /* 0x0000010000097882 */ /* 0x000fe20000000000 */
[----:B------:R-:W-:Y:S01]  /*08c0*/  UMOV UR7, 0x400 ;  /* 0x0000040000077882 */ /* 0x000fe20000000000 */
[----:B------:R-:W-:Y:S01]  /*08d0*/  USEL UR9, UR9, 0xe0, UP2 ;  /* 0x000000e009097887 */ /* 0x000fe20009000000 */
[----:B------:R-:W-:Y:S01]  /*08e0*/  UMOV UR4, 0x1 ;  /* 0x0000000100047882 */ /* 0x000fe20000000000 */
[----:B------:R-:W-:Y:S01]  /*08f0*/  ELECT P0, URZ, PT ;  /* 0x0000000000ff782f */ /* 0x000fe20003800000 */
[----:B------:R-:W-:-:S04]  /*0900*/  UIADD3 UR10, UPT, UPT, -UR4, 0x100000, URZ ;  /* 0x00100000040a7890 */ /* 0x000fc8000fffe1ff */
[----:B------:R-:W-:Y:S02]  /*0910*/  USHF.L.U32 UR11, UR10, 0xb, URZ ;  /* 0x0000000b0a0b7899 */ /* 0x000fe400080006ff */
[----:B------:R-:W-:Y:S02]  /*0920*/  USHF.L.U32 UR10, UR10, 0x1, URZ ;  /* 0x000000010a0a7899 */ /* 0x000fe400080006ff */
[----:B------:R-:W-:-:S04]  /*0930*/  UIADD3 UR12, UPT, UPT, -UR9, 0x100000, URZ ;  /* 0x00100000090c7890 */ /* 0x000fc8000fffe1ff */
[----:B------:R-:W-:Y:S02]  /*0940*/  USHF.L.U32 UR13, UR12, 0xb, URZ ;  /* 0x0000000b0c0d7899 */ /* 0x000fe400080006ff */
[----:B------:R-:W-:Y:S02]  /*0950*/  USHF.L.U32 UR12, UR12, 0x1, URZ ;  /* 0x000000010c0c7899 */ /* 0x000fe400080006ff */
[----:B-1----:R-:W-:Y:S01]  /*0960*/  ULEA UR5, UR5, UR7, 0x18 ;  /* 0x0000000705057291 */ /* 0x002fe2000f8ec0ff */
[----:B------:R-:W1:Y:S11]  /*0970*/  FENCE.VIEW.ASYNC.S ;  /* 0x00000000000073c6 */ /* 0x000e760000000000 */
[----:B-1----:R2:W1:Y:S01]  /*0980*/  SYNCS.EXCH.64 URZ, [UR5+0x60], UR10 ;  /* 0x0000600a05ff75b2 */ /* 0x0024620008000100 */
[----:B------:R2:W1:Y:S01]  /*0990*/  SYNCS.EXCH.64 URZ, [UR5+0x70], UR12 ;  /* 0x0000700c05ff75b2 */ /* 0x0004620008000100 */
[----:B------:R2:W1:Y:S01]  /*09a0*/  SYNCS.EXCH.64 URZ, [UR5+0x68], UR10 ;  /* 0x0000680a05ff75b2 */ /* 0x0004620008000100 */
[----:B------:R2:W1:Y:S02]  /*09b0*/  SYNCS.EXCH.64 URZ, [UR5+0x78], UR12 ;  /* 0x0000780c05ff75b2 */ /* 0x0004640008000100 */
[----:B--2---:R-:W-:Y:S01]  /*09c0*/  NOP ;  /* 0x0000000000007918 */ /* 0x004fe20000000000 */
.L_x_12:
        /* <DEDUP_REMOVED lines=18> */
[----:B------:R2:W1:Y:S01]  /*0af0*/  SYNCS.EXCH.64 URZ, [UR7+0xa0], UR4 ;  /* 0x0000a00407ff75b2 */ /* 0x0004620008000100 */
[----:B------:R2:W1:Y:S01]  /*0b00*/  SYNCS.EXCH.64 URZ, [UR7+0x88], UR10 ;  /* 0x0000880a07ff75b2 */ /* 0x0004620008000100 */
[----:B------:R2:W1:Y:S01]  /*0b10*/  SYNCS.EXCH.64 URZ, [UR7+0xa8], UR4 ;  /* 0x0000a80407ff75b2 */ /* 0x0004620008000100 */
[----:B------:R2:W1:Y:S01]  /*0b20*/  SYNCS.EXCH.64 URZ, [UR7+0x90], UR10 ;  /* 0x0000900a07ff75b2 */ /* 0x0004620008000100 */
[----:B------:R2:W1:Y:S01]  /*0b30*/  SYNCS.EXCH.64 URZ, [UR7+0xb0], UR4 ;  /* 0x0000b00407ff75b2 */ /* 0x0004620008000100 */
[----:B------:R2:W1:Y:S01]  /*0b40*/  SYNCS.EXCH.64 URZ, [UR7+0x98], UR10 ;  /* 0x0000980a07ff75b2 */ /* 0x0004620008000100 */
[----:B------:R2:W1:Y:S02]  /*0b50*/  SYNCS.EXCH.64 URZ, [UR7+0xb8], UR4 ;  /* 0x0000b80407ff75b2 */ /* 0x0004640008000100 */
[----:B--2---:R-:W-:Y:S01]  /*0b60*/  NOP ;  /* 0x0000000000007918 */ /* 0x004fe20000000000 */
.L_x_13:
        /* <DEDUP_REMOVED lines=18> */
.L_x_14:
[----:B-1----:R-:W1:Y:S01]  /*0c90*/  S2UR UR5, SR_CTAID.X ;  /* 0x00000000000579c3 */ /* 0x002e620000002500 */
[----:B------:R-:W-:-:S05]  /*0ca0*/  CS2R.32 R133, SR_CgaSize ;  /* 0x0000000000857805 */ /* 0x000fca0000008a00 */
[----:B------:R-:W-:-:S05]  /*0cb0*/  IMAD R133, R133, -0xa0, RZ ;  /* 0xffffff6085857824 */ /* 0x000fca00078e02ff */
[----:B------:R-:W-:-:S14]  /*0cc0*/  R2UR UR9, R133 ;  /* 0x00000000850972ca */ /* 0x000fdc00000e0000 */
[----:B------:R-:W2:Y:S01]  /*0cd0*/  LDCU UR9, c[0x0][UR9+0x2b0] ;  /* 0x00005600090977ac */ /* 0x000ea20008000800 */
[----:B------:R-:W-:Y:S01]  /*0ce0*/  NOP ;  /* 0x0000000000007918 */ /* 0x000fe20000000000 */
[----:B------:R-:W-:-:S05]  /*0cf0*/  CS2R.32 R133, SR_CgaSize ;  /* 0x0000000000857805 */ /* 0x000fca0000008a00 */
[----:B------:R-:W-:-:S05]  /*0d00*/  IMAD R133, R133, -0xa0, RZ ;  /* 0xffffff6085857824 */ /* 0x000fca00078e02ff */
[----:B------:R-:W-:-:S14]  /*0d10*/  R2UR UR7, R133 ;  /* 0x00000000850772ca */ /* 0x000fdc00000e0000 */
[----:B------:R-:W3:Y:S01]  /*0d20*/  LDCU UR7, c[0x0][UR7+0x2b4] ;  /* 0x00005680070777ac */ /* 0x000ee20008000800 */
[----:B------:R-:W4:Y:S08]  /*0d30*/  S2UR UR4, SR_CTAID.Y ;  /* 0x00000000000479c3 */ /* 0x000f300000002600 */
[----:B------:R-:W3:Y:S01]  /*0d40*/  LDC R9, c[0x0][0xb24] ;  /* 0x0002c900ff097b82 */ /* 0x000ee20000000800 */
[----:B-1----:R-:W-:-:S02]  /*0d50*/  I2FP.F32.U32 R5, UR5 ;  /* 0x0000000500057c45 */ /* 0x002fc40008201000 */
[----:B------:R-:W-:-:S05]  /*0d60*/  CS2R.32 R3, SR_CgaSize ;  /* 0x0000000000037805 */ /* 0x000fca0000008a00 */
[----:B------:R-:W-:-:S06]  /*0d70*/  IMAD R3, R3, -0xa0, RZ ;  /* 0xffffff6003037824 */ /* 0x000fcc00078e02ff */
[----:B------:R-:W1:Y:S01]  /*0d80*/  LDC R3, c[0x0][R3+0x2a0] ;  /* 0x0000a80003037b82 */ /* 0x000e620000000800 */
[----:B------:R-:W-:Y:S01]  /*0d90*/  MOV R133, UR5 ;  /* 0x0000000500857c02 */ /* 0x000fe20008000f00 */
[----:B--2---:R-:W-:Y:S01]  /*0da0*/  FMUL R5, R5, UR9 ;  /* 0x0000000905057c20 */ /* 0x004fe20008400000 */
[----:B----4-:R-:W-:Y:S02]  /*0db0*/  I2FP.F32.U32 R4, UR4 ;  /* 0x0000000400047c45 */ /* 0x010fe40008201000 */
[----:B------:R-:W-:-:S05]  /*0dc0*/  CS2R.32 R2, SR_CgaSize ;  /* 0x0000000000027805 */ /* 0x000fca0000008a00 */
[----:B------:R-:W-:-:S06]  /*0dd0*/  IMAD R2, R2, -0xa0, RZ ;  /* 0xffffff6002027824 */ /* 0x000fcc00078e02ff */
[----:B------:R-:W2:Y:S01]  /*0de0*/  LDC R2, c[0x0][R2+0x2a4] ;  /* 0x0000a90002027b82 */ /* 0x000ea20000000800 */
[----:B------:R-:W4:Y:S01]  /*0df0*/  F2I.U32.TRUNC.NTZ R130, R5 ;  /* 0x0000000500827305 */ /* 0x000f22000020f000 */
[----:B------:R-:W-:Y:S01]  /*0e00*/  MOV R131, UR4 ;  /* 0x0000000400837c02 */ /* 0x000fe20008000f00 */
[----:B---3--:R-:W-:-:S05]  /*0e10*/  FMUL R4, R4, UR7 ;  /* 0x0000000704047c20 */ /* 0x008fca0008400000 */
[----:B------:R-:W-:Y:S01]  /*0e20*/  BAR.SYNC.DEFER_BLOCKING 0x0 ;  /* 0x0000000000007b1d */ /* 0x000fe20000010000 */
[----:B------:R-:W-:-:S05]  /*0e30*/  ISETP.GE.AND P0, PT, R9, 0x1, PT ;  /* 0x000000010900780c */ /* 0x000fca0003f06270 */
[----:B------:R-:W3:Y:S02]  /*0e40*/  F2I.U32.TRUNC.NTZ R123, R4 ;  /* 0x00000004007b7305 */ /* 0x000ee4000020f000 */
[----:B------:R-:W2:Y:S01]  /*0e50*/  S2UR UR36, SR_CTAID.Z ;  /* 0x00000000002479c3 */ /* 0x000ea20000002700 */
[----:B----4-:R-:W-:-:S05]  /*0e60*/  IADD3 R130, PT, PT, -R130, RZ, RZ ;  /* 0x000000ff82827210 */ /* 0x010fca0007ffe1ff */
[----:B-1----:R-:W-:Y:S01]  /*0e70*/  IMAD R130, R3, R130, UR5 ;  /* 0x0000000503827e24 */ /* 0x002fe2000f8e0282 */
[----:B---3--:R-:W-:-:S05]  /*0e80*/  IADD3 R123, PT, PT, -R123, RZ, RZ ;  /* 0x000000ff7b7b7210 */ /* 0x008fca0007ffe1ff */
[----:B--2---:R-:W-:Y:S01]  /*0e90*/  IMAD R123, R2, R123, UR4 ;  /* 0x00000004027b7e24 */ /* 0x004fe2000f8e027b */
[----:B------:R-:W-:Y:S06]  /*0ea0*/  @!P0 BRA `(.L_x_15) ;  /* 0x0000000000b88947 */ /* 0x000fec0003800000 */
[----:B------:R-:W1:Y:S01]  /*0eb0*/  LDC.64 R4, c[0x0][0xb18] ;  /* 0x0002c600ff047b82 */ /* 0x000e620000000a00 */
[----:B------:R-:W-:-:S07]  /*0ec0*/  ISETP.NE.AND P0, PT, R9, 0x1, PT ;  /* 0x000000010900780c */ /* 0x000fce0003f05270 */
[----:B------:R-:W2:Y:S08]  /*0ed0*/  LDC R10, c[0x0][0xb0c] ;  /* 0x0002c300ff0a7b82 */ /* 0x000eb00000000800 */
[----:B------:R-:W3:Y:S08]  /*0ee0*/  LDC R11, c[0x0][0x370] ;  /* 0x0000dc00ff0b7b82 */ /* 0x000ef00000000800 */
[----:B------:R-:W4:Y:S01]  /*0ef0*/  LDC R12, c[0x0][0x374] ;  /* 0x0000dd00ff0c7b82 */ /* 0x000f220000000800 */
[----:B-1----:R-:W-:-:S07]  /*0f00*/  ISETP.NE.AND P1, PT, R4, 0x1, PT ;  /* 0x000000010400780c */ /* 0x002fce0003f25270 */
[----:B------:R-:W3:Y:S01]  /*0f10*/  LDC.64 R6, c[0x0][0xb10] ;  /* 0x0002c400ff067b82 */ /* 0x000ee20000000a00 */
[----:B--2---:R-:W-:-:S07]  /*0f20*/  ISETP.NE.AND P2, PT, R10, 0x1, PT ;  /* 0x000000010a00780c */ /* 0x004fce0003f45270 */
[----:B------:R-:W1:Y:S08]  /*0f30*/  LDC R8, c[0x0][0xb20] ;  /* 0x0002c800ff087b82 */ /* 0x000e700000000800 */
[----:B------:R-:W2:Y:S01]  /*0f40*/  LDC.64 R2, c[0x0][0xb28] ;  /* 0x0002ca00ff027b82 */ /* 0x000ea20000000a00 */
[----:B----4-:R-:W-:-:S04]  /*0f50*/  IMAD.HI.U32 R13, R12, R5, RZ ;  /* 0x000000050c0d7227 */ /* 0x010fc800078e00ff */
[----:B------:R-:W-:-:S04]  /*0f60*/  IMAD.HI.U32 R5, R131, R5, RZ ;  /* 0x0000000583057227 */ /* 0x000fc800078e00ff */
[----:B---3--:R-:W-:-:S04]  /*0f70*/  IMAD.HI.U32 R14, R11, R6, RZ ;  /* 0x000000060b0e7227 */ /* 0x008fc800078e00ff */
[----:B------:R-:W-:Y:S01]  /*0f80*/  IMAD.HI.U32 R16, R133, R6, RZ ;  /* 0x0000000685107227 */ /* 0x000fe200078e00ff */
[-C--:B------:R-:W-:Y:S02]  /*0f90*/  @P2 SHF.R.U32.HI R11, RZ, R7.reuse, R14 ;  /* 0x00000007ff0b2219 */ /* 0x080fe4000001160e */
[-C--:B-1----:R-:W-:Y:S02]  /*0fa0*/  @P1 SHF.R.U32.HI R12, RZ, R8.reuse, R13 ;  /* 0x00000008ff0c1219 */ /* 0x082fe4000001160d */
[----:B------:R-:W-:Y:S02]  /*0fb0*/  SHF.R.U32.HI R8, RZ, R8, R5 ;  /* 0x00000008ff087219 */ /* 0x000fe40000011605 */
[----:B------:R-:W-:Y:S02]  /*0fc0*/  SHF.R.U32.HI R16, RZ, R7, R16 ;  /* 0x00000007ff107219 */ /* 0x000fe40000011610 */
[----:B------:R-:W-:Y:S01]  /*0fd0*/  SEL R5, R131, R8, !P1 ;  /* 0x0000000883057207 */ /* 0x000fe20004800000 */
[----:B--2---:R-:W-:Y:S01]  /*0fe0*/  IMAD.HI.U32 R14, R12, R2, RZ ;  /* 0x000000020c0e7227 */ /* 0x004fe200078e00ff */
[----:B------:R-:W-:-:S03]  /*0ff0*/  SEL R7, R133, R16, !P2 ;  /* 0x0000001085077207 */ /* 0x000fc60005000000 */
[----:B------:R-:W-:Y:S01]  /*1000*/  IMAD.HI.U32 R6, R11, R2, RZ ;  /* 0x000000020b067227 */ /* 0x000fe200078e00ff */
[----:B------:R-:W-:-:S04]  /*1010*/  @P0 SHF.R.U32.HI R12, RZ, R3, R14 ;  /* 0x00000003ff0c0219 */ /* 0x000fc8000001160e */
[----:B------:R-:W-:Y:S01]  /*1020*/  @P0 SHF.R.U32.HI R11, RZ, R3, R6 ;  /* 0x00000003ff0b0219 */ /* 0x000fe20000011606 */
[----:B------:R-:W-:-:S04]  /*1030*/  IMAD R12, R12, R9, RZ ;  /* 0x000000090c0c7224 */ /* 0x000fc800078e02ff */
[----:B------:R-:W-:Y:S01]  /*1040*/  IMAD R6, R11, R9, RZ ;  /* 0x000000090b067224 */ /* 0x000fe200078e02ff */
[----:B------:R-:W-:-:S04]  /*1050*/  ISETP.GE.AND P1, PT, R5, R12, PT ;  /* 0x0000000c0500720c */ /* 0x000fc80003f26270 */
[----:B------:R-:W-:Y:S01]  /*1060*/  ISETP.GE.OR P1, PT, R7, R6, P1 ;  /* 0x000000060700720c */ /* 0x000fe20000f26670 */
[----:B------:R-:W-:-:S05]  /*1070*/  IMAD.HI.U32 R6, R5, R2, RZ ;  /* 0x0000000205067227 */ /* 0x000fca00078e00ff */
[----:B------:R-:W-:-:S04]  /*1080*/  SHF.R.U32.HI R6, RZ, R3, R6 ;  /* 0x00000003ff067219 */ /* 0x000fc80000011606 */
[----:B------:R-:W-:-:S03]  /*1090*/  SEL R6, R5, R6, !P0 ;  /* 0x0000000605067207 */ /* 0x000fc60004000000 */
[----:B------:R-:W-:Y:S01]  /*10a0*/  @!P1 IMAD.HI.U32 R8, R7, R2, RZ ;  /* 0x0000000207089227 */ /* 0x000fe200078e00ff */
[----:B------:R-:W-:-:S04]  /*10b0*/  IADD3 R2, PT, PT, -R6, RZ, RZ ;  /* 0x000000ff06027210 */ /* 0x000fc80007ffe1ff */
[----:B------:R-:W-:Y:S01]  /*10c0*/  @!P1 SHF.R.U32.HI R8, RZ, R3, R8 ;  /* 0x00000003ff089219 */ /* 0x000fe20000011608 */
[----:B------:R-:W-:-:S03]  /*10d0*/  IMAD R2, R9, R2, R5 ;  /* 0x0000000209027224 */ /* 0x000fc600078e0205 */
[----:B------:R-:W-:Y:S02]  /*10e0*/  @!P1 SEL R3, R7, R8, !P0 ;  /* 0x0000000807039207 */ /* 0x000fe40004000000 */
[----:B------:R-:W-:-:S03]  /*10f0*/  IADD3 R8, PT, PT, -R5, RZ, RZ ;  /* 0x000000ff05087210 */ /* 0x000fc60007ffe1ff */
[--C-:B------:R-:W-:Y:S02]  /*1100*/  @!P1 IMAD.IADD R6, R6, 0x1, -R3.reuse ;  /* 0x0000000106069824 */ /* 0x100fe400078e0a03 */
[----:B------:R-:W-:Y:S01]  /*1110*/  @!P1 IMAD R3, R2, R11, R3 ;  /* 0x0000000b02039224 */ /* 0x000fe200078e0203 */
[----:B------:R-:W-:Y:S01]  /*1120*/  IADD3 R2, PT, PT, -R7, RZ, RZ ;  /* 0x000000ff07027210 */ /* 0x000fe20007ffe1ff */
[----:B------:R-:W-:Y:S02]  /*1130*/  @!P1 IMAD R5, R6, R9, R7 ;  /* 0x0000000906059224 */ /* 0x000fe400078e0207 */
[----:B------:R-:W-:Y:S02]  /*1140*/  IMAD R8, R4, R8, R131 ;  /* 0x0000000804087224 */ /* 0x000fe400078e0283 */
[----:B------:R-:W-:Y:S02]  /*1150*/  @!P1 IMAD.MOV.U32 R7, RZ, RZ, R3 ;  /* 0x000000ffff079224 */ /* 0x000fe400078e0003 */
[----:B------:R-:W-:-:S02]  /*1160*/  IMAD R2, R10, R2, R133 ;  /* 0x000000020a027224 */ /* 0x000fc400078e0285 */
[----:B------:R-:W-:Y:S02]  /*1170*/  IMAD R131, R5, R4, R8 ;  /* 0x0000000405837224 */ /* 0x000fe400078e0208 */
[----:B------:R-:W-:Y:S02]  /*1180*/  IMAD R133, R7, R10, R2 ;  /* 0x0000000a07857224 */ /* 0x000fe400078e0202 */
.L_x_15:
[----:B------:R-:W1:Y:S01]  /*1190*/  LDCU UR4, c[0x0][0xb30] ;  /* 0x00016600ff0477ac */ /* 0x000e620008000800 */
[----:B------:R-:W2:Y:S08]  /*11a0*/  S2UR UR37, SR_CgaCtaId ;  /* 0x00000000002579c3 */ /* 0x000eb00000008800 */
[----:B------:R-:W3:Y:S01]  /*11b0*/  LDC R22, c[0x0][0xb24] ;  /* 0x0002c900ff167b82 */ /* 0x000ee20000000800 */
[----:B-1----:R-:W-:-:S09]  /*11c0*/  UISETP.NE.AND UP1, UPT, UR4, 0x1, UPT ;  /* 0x000000010400788c */ /* 0x002fd2000bf25270 */
[----:B--2---:R-:W-:Y:S05]  /*11d0*/  BRA.U UP1, `(.L_x_16) ;  /* 0x0000000101407547 */ /* 0x004fea000b800000 */
[----:B------:R-:W1:Y:S08]  /*11e0*/  LDC.64 R4, c[0x0][0xb10] ;  /* 0x0002c400ff047b82 */ /* 0x000e700000000a00 */
[----:B------:R-:W2:Y:S08]  /*11f0*/  LDC.64 R2, c[0x0][0xb18] ;  /* 0x0002c600ff027b82 */ /* 0x000eb00000000a00 */
[----:B------:R-:W4:Y:S08]  /*1200*/  LDC R6, c[0x0][0xb20] ;  /* 0x0002c800ff067b82 */ /* 0x000f300000000800 */
[----:B------:R-:W3:Y:S01]  /*1210*/  LDC R8, c[0x0][0xb0c] ;  /* 0x0002c300ff087b82 */ /* 0x000ee20000000800 */
[----:B-1----:R-:W-:-:S05]  /*1220*/  IMAD.HI.U32 R4, R133, R4, RZ ;  /* 0x0000000485047227 */ /* 0x002fca00078e00ff */
[----:B------:R-:W-:Y:S01]  /*1230*/  SHF.R.U32.HI R4, RZ, R5, R4 ;  /* 0x00000005ff047219 */ /* 0x000fe20000011604 */
[----:B--2---:R-:W-:Y:S01]  /*1240*/  IMAD.HI.U32 R3, R131, R3, RZ ;  /* 0x0000000383037227 */ /* 0x004fe200078e00ff */
[----:B------:R-:W-:-:S04]  /*1250*/  ISETP.NE.AND P0, PT, R2, 0x1, PT ;  /* 0x000000010200780c */ /* 0x000fc80003f05270 */
[----:B----4-:R-:W-:-:S04]  /*1260*/  SHF.R.U32.HI R6, RZ, R6, R3 ;  /* 0x00000006ff067219 */ /* 0x010fc80000011603 */
[----:B------:R-:W-:Y:S02]  /*1270*/  SEL R3, R131, R6, !P0 ;  /* 0x0000000683037207 */ /* 0x000fe40004000000 */
[----:B---3--:R-:W-:-:S04]  /*1280*/  ISETP.NE.AND P1, PT, R8, 0x1, PT ;  /* 0x000000010800780c */ /* 0x008fc80003f25270 */
[----:B------:R-:W-:-:S05]  /*1290*/  SEL R4, R133, R4, !P1 ;  /* 0x0000000485047207 */ /* 0x000fca0004800000 */
[----:B------:R-:W-:Y:S02]  /*12a0*/  IMAD.IADD R5, R3, 0x1, -R4 ;  /* 0x0000000103057824 */ /* 0x000fe400078e0a04 */
[----:B------:R-:W-:Y:S02]  /*12b0*/  IMAD.IADD R3, R4, 0x1, -R3 ;  /* 0x0000000104037824 */ /* 0x000fe400078e0a03 */
[----:B------:R-:W-:Y:S02]  /*12c0*/  IMAD R133, R5, R8, R133 ;  /* 0x0000000805857224 */ /* 0x000fe400078e0285 */
[----:B------:R-:W-:-:S07]  /*12d0*/  IMAD R131, R3, R2, R131 ;  /* 0x0000000203837224 */ /* 0x000fce00078e0283 */
.L_x_16:
[----:B------:R-:W-:Y:S01]  /*12e0*/  BAR.SYNC.DEFER_BLOCKING 0x0 ;  /* 0x0000000000007b1d */ /* 0x000fe20000010000 */
[----:B------:R-:W-:Y:S01]  /*12f0*/  UISETP.NE.AND UP1, UPT, UR8, 0x2, UPT ;  /* 0x000000020800788c */ /* 0x000fe2000bf25270 */
[----:B------:R-:W-:Y:S02]  /*1300*/  ISETP.NE.OR P5, PT, R0, 0x2, !P5 ;  /* 0x000000020000780c */ /* 0x000fe40006fa5670 */
[----:B------:R-:W-:-:S06]  /*1310*/  LOP3.LUT R2, R143, 0x1f, RZ, 0xc0, !PT ;  /* 0x0000001f8f027812 */ /* 0x000fcc00078ec0ff */
[----:B------:R-:W-:Y:S05]  /*1320*/  BRA.U UP1, `(.L_x_17) ;  /* 0x0000001101b47547 */ /* 0x000fea000b800000 */
[----:B------:R-:W1:Y:S01]  /*1330*/  LDCU UR15, c[0x0][0x38c] ;  /* 0x00007180ff0f77ac */ /* 0x000e620008000800 */
[----:B------:R-:W2:Y:S01]  /*1340*/  LDC R9, c[0x0][0x370] ;  /* 0x0000dc00ff097b82 */ /* 0x000ea20000000800 */
[----:B------:R-:W-:Y:S01]  /*1350*/  PLOP3.LUT P1, PT, PT, PT, UP2, 0x80, 0x8 ;  /* 0x000000000008781c */ /* 0x000fe20003f2f028 */
[----:B------:R-:W-:Y:S01]  /*1360*/  IMAD.MOV.U32 R15, RZ, RZ, 0x1 ;  /* 0x00000001ff0f7424 */ /* 0x000fe200078e00ff */
[----:B------:R-:W-:Y:S01]  /*1370*/  ISETP.EQ.OR P4, PT, R2, RZ, P5 ;  /* 0x000000ff0200720c */ /* 0x000fe20002f82670 */
[----:B------:R-:W-:Y:S01]  /*1380*/  IMAD.MOV.U32 R14, RZ, RZ, RZ ;  /* 0x000000ffff0e7224 */ /* 0x000fe200078e00ff */
[----:B------:R-:W-:Y:S02]  /*1390*/  PLOP3.LUT P1, PT, P1, PT, PT, 0x8, 0x80 ;  /* 0x000000000080781c */ /* 0x000fe40000f2e170 */
[----:B------:R-:W-:Y:S01]  /*13a0*/  CS2R R12, SRZ ;  /* 0x00000000000c7805 */ /* 0x000fe2000001ff00 */
[----:B------:R-:W-:Y:S01]  /*13b0*/  IMAD.MOV.U32 R10, RZ, RZ, 0x1 ;  /* 0x00000001ff0a7424 */ /* 0x000fe200078e00ff */
[----:B------:R-:W4:Y:S01]  /*13c0*/  LDC R0, c[0x0][0x374] ;  /* 0x0000dd00ff007b82 */ /* 0x000f220000000800 */
[----:B------:R-:W2:Y:S01]  /*13d0*/  LDCU.64 UR30, c[0x0][0x348] ;  /* 0x00006900ff1e77ac */ /* 0x000ea20008000a00 */
[----:B------:R-:W-:Y:S01]  /*13e0*/  UMOV UR13, URZ ;  /* 0x000000ff000d7c82 */ /* 0x000fe20008000000 */
[----:B-1----:R-:W-:-:S04]  /*13f0*/  UIADD3 UR5, UPT, UPT, UR15, 0xff, URZ ;  /* 0x000000ff0f057890 */ /* 0x002fc8000fffe0ff */
[----:B------:R-:W-:-:S04]  /*1400*/  USHF.R.S32.HI UR4, URZ, 0x1f, UR5 ;  /* 0x0000001fff047899 */ /* 0x000fc80008011405 */
[----:B------:R-:W-:-:S04]  /*1410*/  ULEA.HI UR4, UR4, UR5, URZ, 0x8 ;  /* 0x0000000504047291 */ /* 0x000fc8000f8f40ff */
[----:B------:R-:W-:Y:S02]  /*1420*/  USHF.R.S32.HI UR22, URZ, 0x8, UR4 ;  /* 0x00000008ff167899 */ /* 0x000fe40008011404 */
[----:B------:R-:W-:Y:S02]  /*1430*/  UIADD3 UR4, UPT, UPT, UR15, -0x1, URZ ;  /* 0xffffffff0f047890 */ /* 0x000fe4000fffe0ff */
[----:B------:R-:W-:Y:S02]  /*1440*/  UISETP.LT.U32.AND UP0, UPT, UR22, 0x4, UPT ;  /* 0x000000041600788c */ /* 0x000fe4000bf01070 */
[----:B------:R-:W-:Y:S02]  /*1450*/  UISETP.GE.U32.AND UP1, UPT, UR4, -0x1ff, UPT ;  /* 0xfffffe010400788c */ /* 0x000fe4000bf26070 */
[----:B------:R-:W-:Y:S02]  /*1460*/  USEL UR21, UR22, 0x4, UP0 ;  /* 0x0000000416157887 */ /* 0x000fe40008000000 */
[----:B------:R-:W-:-:S02]  /*1470*/  UIADD3 UR15, UPT, UPT, UR15, 0x1fe, URZ ;  /* 0x000001fe0f0f7890 */ /* 0x000fc4000fffe0ff */
[----:B------:R-:W-:Y:S02]  /*1480*/  UIADD3 UR7, UPT, UPT, UR21, -0x1, URZ ;  /* 0xffffffff15077890 */ /* 0x000fe4000fffe0ff */
[----:B------:R-:W-:-:S03]  /*1490*/  UIADD3 UR14, UPT, UPT, UR22, -UR21, URZ ;  /* 0x80000015160e7290 */ /* 0x000fc6000fffe0ff */
[----:B------:R-:W-:-:S04]  /*14a0*/  @UP1 UIADD3 UR7, UPT, UPT, UR21, URZ, URZ ;  /* 0x000000ff15071290 */ /* 0x000fc8000fffe0ff */
[----:B--2---:R-:W-:-:S12]  /*14b0*/  UIADD3 UR7, UPT, UPT, UR7, 0x1, URZ ;  /* 0x0000000107077890 */ /* 0x004fd8000fffe0ff */
.L_x_35:
[----:B------:R-:W-:Y:S01]  /*14c0*/  UISETP.NE.AND UP0, UPT, UR37, URZ, UPT ;  /* 0x000000ff2500728c */ /* 0x000fe2000bf05270 */
[----:B------:R-:W1:Y:S08]  /*14d0*/  S2UR UR37, SR_CgaCtaId ;  /* 0x00000000002579c3 */ /* 0x000e700000008800 */
[----:B------:R-:W-:Y:S05]  /*14e0*/  BRA.U UP0, `(.L_x_18) ;  /* 0x0000000100347547 */ /* 0x000fea000b800000 */
[----:B------:R-:W2:Y:S01]  /*14f0*/  S2R R2, SR_CgaCtaId ;  /* 0x0000000000027919 */ /* 0x000ea20000008800 */
[----:B------:R-:W-:-:S04]  /*1500*/  MOV R3, 0x400 ;  /* 0x0000040000037802 */ /* 0x000fc80000000f00 */
[----:B--2---:R-:W-:Y:S02]  /*1510*/  LEA R3, R2, R3, 0x18 ;  /* 0x0000000302037211 */ /* 0x004fe400078ec0ff */
[----:B------:R-:W-:-:S03]  /*1520*/  SHF.L.U32 R2, R10, 0x1f, RZ ;  /* 0x0000001f0a027819 */ /* 0x000fc600000006ff */
[----:B------:R-:W-:-:S04]  /*1530*/  IMAD R3, R12, 0x8, R3 ;  /* 0x000000080c037824 */ /* 0x000fc800078e0203 */
[----:B------:R-:W2:Y:S02]  /*1540*/  SYNCS.PHASECHK.TRANS64.TRYWAIT P0, [R3+URZ+0xd0], R2 ;  /* 0x0000d002030075a7 */ /* 0x000ea400080011ff */
[----:B--2---:R-:W-:Y:S05]  /*1550*/  @!P0 BRA `(.L_x_19) ;  /* 0x0000006000448947 */ /* 0x004fea0003800000 */
.L_x_96:
[----:B------:R-:W-:Y:S01]  /*1560*/  VIADD R12, R12, 0x1 ;  /* 0x000000010c0c7836 */ /* 0x000fe20000000000 */
[----:B------:R2:W-:Y:S04]  /*1570*/  SYNCS.ARRIVE.TRANS64.A1T0 RZ, [R3+URZ+0xc0], RZ ;  /* 0x0000c0ff03ff79a7 */ /* 0x0005e800081000ff */
[----:B------:R-:W-:-:S04]  /*1580*/  ISETP.NE.AND P0, PT, R12, 0x2, PT ;  /* 0x000000020c00780c */ /* 0x000fc80003f05270 */
[----:B------:R-:W-:Y:S02]  /*1590*/  SEL R12, R12, RZ, P0 ;  /* 0x000000ff0c0c7207 */ /* 0x000fe40000000000 */
[----:B--2---:R-:W-:-:S04]  /*15a0*/  SEL R3, RZ, 0x1, P0 ;  /* 0x00000001ff037807 */ /* 0x004fc80000000000 */
[----:B------:R-:W-:-:S07]  /*15b0*/  LOP3.LUT R10, R10, R3, RZ, 0x3c, !PT ;  /* 0x000000030a0a7212 */ /* 0x000fce00078e3cff */
.L_x_18:
[----:B------:R-:W-:Y:S01]  /*15c0*/  UMOV UR4, 0x400 ;  /* 0x0000040000047882 */ /* 0x000fe20000000000 */
[----:B------:R-:W-:Y:S01]  /*15d0*/  SHF.L.U32 R2, R15, 0x1f, RZ ;  /* 0x0000001f0f027819 */ /* 0x000fe200000006ff */
[----:B-1----:R-:W-:Y:S01]  /*15e0*/  ULEA UR4, UR37, UR4, 0x18 ;  /* 0x0000000425047291 */ /* 0x002fe2000f8ec0ff */
[----:B------:R-:W-:Y:S01]  /*15f0*/  R2UR UR35, R133 ;  /* 0x00000000852372ca */ /* 0x000fe200000e0000 */
[----:B------:R-:W-:Y:S01]  /*1600*/  UISETP.GE.U32.AND UP0, UPT, UR15, 0x1ff, UPT ;  /* 0x000001ff0f00788c */ /* 0x000fe2000bf06070 */
[----:B------:R-:W-:Y:S01]  /*1610*/  R2UR UR19, R131 ;  /* 0x00000000831372ca */ /* 0x000fe200000e0000 */
[----:B------:R-:W-:Y:S01]  /*1620*/  ULEA UR5, UR13, UR4, 0x3 ;  /* 0x000000040d057291 */ /* 0x000fe2000f8e18ff */
[----:B------:R-:W-:-:S08]  /*1630*/  UMOV UR23, URZ ;  /* 0x000000ff00177c82 */ /* 0x000fd00008000000 */
[----:B------:R1:W2:Y:S01]  /*1640*/  SYNCS.PHASECHK.TRANS64.TRYWAIT P0, [UR5+0x20], R2 ;  /* 0x00002002ff0075a7 */ /* 0x0002a20008001105 */
[----:B------:R-:W-:Y:S02]  /*1650*/  USHF.L.U32 UR35, UR35, 0x6, URZ ;  /* 0x0000000623237899 */ /* 0x000fe400080006ff */
[----:B------:R-:W-:Y:S01]  /*1660*/  UIMAD UR19, UR19, 0x70, URZ ;  /* 0x00000070131378a4 */ /* 0x000fe2000f8e02ff */
[----:B------:R-:W-:Y:S11]  /*1670*/  BRA.U !UP0, `(.L_x_20) ;  /* 0x0000000108d87547 */ /* 0x000ff6000b800000 */
[----:B------:R-:W-:Y:S01]  /*1680*/  UMOV UR29, URZ ;  /* 0x000000ff001d7c82 */ /* 0x000fe20008000000 */
[----:B------:R-:W-:-:S05]  /*1690*/  UMOV UR6, UR13 ;  /* 0x0000000d00067c82 */ /* 0x000fca0008000000 */
.L_x_25:
[----:B--2---:R-:W-:Y:S01]  /*16a0*/  @!P5 MOV R3, 0xb000 ;  /* 0x0000b0000003d802 */ /* 0x004fe20000000f00 */
[----:B-1----:R-:W-:Y:S01]  /*16b0*/  ULEA UR33, UR6, UR4, 0x3 ;  /* 0x0000000406217291 */ /* 0x002fe2000f8e18ff */
[----:B--2---:R-:W-:Y:S11]  /*16c0*/  @P0 BRA `(.L_x_21) ;  /* 0x00000000000c0947 */ /* 0x004ff60003800000 */
[----:B------:R-:W-:Y:S04]  /*16d0*/  SHF.L.U32 R5, R15, 0x1f, RZ ;  /* 0x0000001f0f057819 */ /* 0x000fe800000006ff */
[----:B------:R-:W2:Y:S02]  /*16e0*/  SYNCS.PHASECHK.TRANS64.TRYWAIT P0, [UR33+0x20], R5 ;  /* 0x00002005ff0075a7 */ /* 0x000ea40008001121 */
[----:B--2---:R-:W-:Y:S05]  /*16f0*/  @!P0 BRA `(.L_x_22) ;  /* 0x0000005c00f08947 */ /* 0x004fea0003800000 */
.L_x_21:
[----:B------:R2:W-:Y:S01]  /*1700*/  @!P5 SYNCS.ARRIVE.TRANS64 RZ, [UR33], R3 ;  /* 0x00000003ffffd9a7 */ /* 0x0005e20008000021 */
[----:B------:R-:W-:Y:S04]  /*1710*/  BSSY.RECONVERGENT B0, `(.L_x_23) ;  /* 0x0000003000007945 */ /* 0x000fe80003800200 */
[----:B------:R-:W-:Y:S05]  /*1720*/  @P4 BRA `(.L_x_24) ;  /* 0x0000000000044947 */ /* 0x000fea0003800000 */
[----:B------:R-:W-:Y:S05]  /*1730*/  BPT.TRAP 0x1 ;  /* 0x000000040000795c */ /* 0x000fea0000300000 */
.L_x_24:
[----:B------:R-:W-:Y:S05]  /*1740*/  BSYNC.RECONVERGENT B0 ;  /* 0x0000000000007941 */ /* 0x000fea0003800200 */
.L_x_23:
[----:B------:R-:W-:Y:S02]  /*1750*/  UIADD3 UR13, UPT, UPT, UR6, 0x1, URZ ;  /* 0x00000001060d7890 */ /* 0x000fe4000fffe0ff */
[----:B------:R-:W-:Y:S02]  /*1760*/  UIADD3 UR42, UP1, UPT, UR30, 0x80, URZ ;  /* 0x000000801e2a7890 */ /* 0x000fe4000ff3e0ff */
[----:B------:R-:W-:Y:S02]  /*1770*/  UISETP.NE.AND UP0, UPT, UR13, 0x4, UPT ;  /* 0x000000040d00788c */ /* 0x000fe4000bf05270 */
[----:B------:R-:W-:Y:S02]  /*1780*/  ULEA UR24, UR6, UR4, 0xe ;  /* 0x0000000406187291 */ /* 0x000fe4000f8e70ff */
[----:B------:R-:W-:Y:S02]  /*1790*/  USEL UR9, URZ, 0x1, UP0 ;  /* 0x00000001ff097887 */ /* 0x000fe40008000000 */
[----:B------:R-:W-:Y:S02]  /*17a0*/  USEL UR13, UR13, URZ, UP0 ;  /* 0x000000ff0d0d7287 */ /* 0x000fe40008000000 */
[----:B------:R-:W-:Y:S02]  /*17b0*/  USHF.L.U32 UR34, UR29, 0x8, URZ ;  /* 0x000000081d227899 */ /* 0x000fe400080006ff */
[----:B------:R-:W-:Y:S01]  /*17c0*/  ULEA UR8, UR13, UR4, 0x3 ;  /* 0x000000040d087291 */ /* 0x000fe2000f8e18ff */
[----:B------:R-:W-:Y:S01]  /*17d0*/  LOP3.LUT R15, R15, UR9, RZ, 0x3c, !PT ;  /* 0x000000090f0f7c12 */ /* 0x000fe2000f8e3cff */
[----:B------:R-:W-:Y:S02]  /*17e0*/  UIADD3.X UR43, UPT, UPT, URZ, UR31, URZ, UP1, !UPT ;  /* 0x0000001fff2b7290 */ /* 0x000fe40008ffe4ff */
[----:B------:R-:W-:Y:S01]  /*17f0*/  UIADD3 UR32, UPT, UPT, UR24, 0x3a00, URZ ;  /* 0x00003a0018207890 */ /* 0x000fe2000fffe0ff */
[----:B-1----:R-:W-:Y:S01]  /*1800*/  SHF.L.U32 R2, R15, 0x1f, RZ ;  /* 0x0000001f0f027819 */ /* 0x002fe200000006ff */
[----:B------:R-:W-:Y:S01]  /*1810*/  UIADD3 UR26, UPT, UPT, UR34, 0x80, URZ ;  /* 0x00000080221a7890 */ /* 0x000fe2000fffe0ff */
[----:B------:R-:W-:Y:S02]  /*1820*/  UMOV UR40, 0x0 ;  /* 0x0000000000287882 */ /* 0x000fe40000000000 */
[----:B------:R1:W1:Y:S01]  /*1830*/  SYNCS.PHASECHK.TRANS64.TRYWAIT P0, [UR8+0x20], R2 ;  /* 0x00002002ff0075a7 */ /* 0x0002620008001108 */
[----:B------:R-:W-:Y:S01]  /*1840*/  UMOV UR41, 0x10000000 ;  /* 0x1000000000297882 */ /* 0x000fe20000000000 */
[----:B------:R-:W-:Y:S02]  /*1850*/  UIADD3 UR24, UPT, UPT, UR24, 0x5a00, URZ ;  /* 0x00005a0018187890 */ /* 0x000fe4000fffe0ff */
[----:B------:R1:W-:Y:S01]  /*1860*/  UTMALDG.3D [UR32], [UR42], desc[UR40] ;  /* 0x000028202a0075b4 */ /* 0x0003e20008011000 */
[----:B------:R-:W-:Y:S02]  /*1870*/  UIADD3 UR38, UP0, UPT, UR30, 0x180, URZ ;  /* 0x000001801e267890 */ /* 0x000fe4000ff1e0ff */
[----:B------:R-:W-:Y:S01]  /*1880*/  UIMAD UR5, UR6, 0x7000, UR4 ;  /* 0x00007000060578a4 */ /* 0x000fe2000f8e0204 */
[----:B------:R-:W-:Y:S01]  /*1890*/  UMOV UR25, UR33 ;  /* 0x0000002100197c82 */ /* 0x000fe20008000000 */
[----:B------:R-:W-:Y:S01]  /*18a0*/  UMOV UR27, UR35 ;  /* 0x00000023001b7c82 */ /* 0x000fe20008000000 */
[----:B------:R-:W-:Y:S01]  /*18b0*/  UMOV UR28, UR36 ;  /* 0x00000024001c7c82 */ /* 0x000fe20008000000 */
[----:B------:R-:W-:Y:S01]  /*18c0*/  UIADD3.X UR39, UPT, UPT, URZ, UR31, URZ, UP0, !UPT ;  /* 0x0000001fff277290 */ /* 0x000fe200087fe4ff */
[----:B------:R1:W-:Y:S01]  /*18d0*/  UTMALDG.3D [UR24], [UR42], desc[UR40] ;  /* 0x000028182a0075b4 */ /* 0x0003e20008011000 */
[----:B------:R-:W-:Y:S01]  /*18e0*/  UIADD3 UR16, UPT, UPT, UR5, 0x13a00, URZ ;  /* 0x00013a0005107890 */ /* 0x000fe2000fffe0ff */
[----:B------:R-:W-:Y:S01]  /*18f0*/  UMOV UR17, UR33 ;  /* 0x0000002100117c82 */ /* 0x000fe20008000000 */
[----:B------:R-:W-:Y:S01]  /*1900*/  UMOV UR20, UR36 ;  /* 0x0000002400147c82 */ /* 0x000fe20008000000 */
[----:B------:R-:W-:Y:S01]  /*1910*/  UMOV UR18, UR34 ;  /* 0x0000002200127c82 */ /* 0x000fe20008000000 */
[----:B------:R-:W-:Y:S01]  /*1920*/  UIADD3 UR8, UPT, UPT, UR5, 0x17200, URZ ;  /* 0x0001720005087890 */ /* 0x000fe2000fffe0ff */
[----:B------:R-:W-:Y:S01]  /*1930*/  UMOV UR11, UR19 ;  /* 0x00000013000b7c82 */ /* 0x000fe20008000000 */
[----:B------:R-:W-:Y:S03]  /*1940*/  UMOV UR12, UR36 ;  /* 0x00000024000c7c82 */ /* 0x000fe60008000000 */
[----:B------:R1:W-:Y:S01]  /*1950*/  UTMALDG.3D [UR16], [UR38], desc[UR40] ;  /* 0x00002810260075b4 */ /* 0x0003e20008011000 */
[----:B------:R-:W-:Y:S01]  /*1960*/  UIADD3 UR29, UPT, UPT, UR29, 0x1, URZ ;  /* 0x000000011d1d7890 */ /* 0x000fe2000fffe0ff */
[----:B------:R-:W-:Y:S01]  /*1970*/  UMOV UR9, UR33 ;  /* 0x0000002100097c82 */ /* 0x000fe20008000000 */
[----:B------:R-:W-:Y:S02]  /*1980*/  UMOV UR10, UR26 ;  /* 0x0000001a000a7c82 */ /* 0x000fe40008000000 */
[----:B------:R-:W-:Y:S01]  /*1990*/  UISETP.NE.AND UP0, UPT, UR29, UR7, UPT ;  /* 0x000000071d00728c */ /* 0x000fe2000bf05270 */
[----:B------:R-:W-:Y:S01]  /*19a0*/  UMOV UR23, UR7 ;  /* 0x0000000700177c82 */ /* 0x000fe20008000000 */
[----:B------:R1:W-:Y:S01]  /*19b0*/  UTMALDG.3D [UR8], [UR38], desc[UR40] ;  /* 0x00002808260075b4 */ /* 0x0003e20008011000 */
[----:B------:R-:W-:Y:S06]  /*19c0*/  UMOV UR6, UR13 ;  /* 0x0000000d00067c82 */ /* 0x000fec0008000000 */
[----:B------:R-:W-:Y:S05]  /*19d0*/  BRA.U UP0, `(.L_x_25) ;  /* 0xfffffffd00307547 */ /* 0x000fea000b83ffff */
.L_x_20:
[----:B------:R-:W-:Y:S01]  /*19e0*/  ULEA UR5, UR13, UR4, 0x3 ;  /* 0x000000040d057291 */ /* 0x000fe2000f8e18ff */
[----:B-1----:R-:W-:Y:S01]  /*19f0*/  SHF.L.U32 R2, R15, 0x1f, RZ ;  /* 0x0000001f0f027819 */ /* 0x002fe200000006ff */
[----:B------:R-:W-:Y:S01]  /*1a00*/  @!P1 SYNCS.ARRIVE.TRANS64.A1T0 RZ, [UR4+0x58], RZ ;  /* 0x000058ffffff99a7 */ /* 0x000fe20008100004 */
[----:B------:R-:W-:-:S06]  /*1a10*/  UISETP.GT.AND UP0, UPT, UR22, UR21, UPT ;  /* 0x000000151600728c */ /* 0x000fcc000bf04270 */
[----:B--2---:R1:W2:Y:S03]  /*1a20*/  SYNCS.PHASECHK.TRANS64.TRYWAIT P0, [UR5+0x20], R2 ;  /* 0x00002002ff0075a7 */ /* 0x0042a60008001105 */
[----:B------:R-:W-:Y:S05]  /*1a30*/  BRA.U !UP0, `(.L_x_26) ;  /* 0x0000000108d47547 */ /* 0x000fea000b800000 */
[----:B------:R-:W-:Y:S01]  /*1a40*/  UIADD3 UR29, UPT, UPT, UR14, UR23, URZ ;  /* 0x000000170e1d7290 */ /* 0x000fe2000fffe0ff */
[----:B------:R-:W-:-:S11]  /*1a50*/  UMOV UR6, UR13 ;  /* 0x0000000d00067c82 */ /* 0x000fd60008000000 */
.L_x_31:
[----:B--2---:R-:W-:Y:S01]  /*1a60*/  @!P5 MOV R3, 0xb000 ;  /* 0x0000b0000003d802 */ /* 0x004fe20000000f00 */
[----:B-1----:R-:W-:Y:S01]  /*1a70*/  ULEA UR33, UR6, UR4, 0x3 ;  /* 0x0000000406217291 */ /* 0x002fe2000f8e18ff */
[----:B--2---:R-:W-:Y:S11]  /*1a80*/  @P0 BRA `(.L_x_27) ;  /* 0x00000000000c0947 */ /* 0x004ff60003800000 */
[----:B------:R-:W-:Y:S04]  /*1a90*/  SHF.L.U32 R5, R15, 0x1f, RZ ;  /* 0x0000001f0f057819 */ /* 0x000fe800000006ff */
[----:B------:R-:W2:Y:S02]  /*1aa0*/  SYNCS.PHASECHK.TRANS64.TRYWAIT P0, [UR33+0x20], R5 ;  /* 0x00002005ff0075a7 */ /* 0x000ea40008001121 */
[----:B--2---:R-:W-:Y:S05]  /*1ab0*/  @!P0 BRA `(.L_x_28) ;  /* 0x0000005c00188947 */ /* 0x004fea0003800000 */
.L_x_27:
[----:B------:R2:W-:Y:S01]  /*1ac0*/  @!P5 SYNCS.ARRIVE.TRANS64 RZ, [UR33], R3 ;  /* 0x00000003ffffd9a7 */ /* 0x0005e20008000021 */
[----:B------:R-:W-:Y:S04]  /*1ad0*/  BSSY.RECONVERGENT B0, `(.L_x_29) ;  /* 0x0000003000007945 */ /* 0x000fe80003800200 */
[----:B------:R-:W-:Y:S05]  /*1ae0*/  @P4 BRA `(.L_x_30) ;  /* 0x0000000000044947 */ /* 0x000fea0003800000 */
[----:B------:R-:W-:Y:S05]  /*1af0*/  BPT.TRAP 0x1 ;  /* 0x000000040000795c */ /* 0x000fea0000300000 */
.L_x_30:
[----:B------:R-:W-:Y:S05]  /*1b00*/  BSYNC.RECONVERGENT B0 ;  /* 0x0000000000007941 */ /* 0x000fea0003800200 */
.L_x_29:
        /* <DEDUP_REMOVED lines=12> */
[----:B------:R-:W-:Y:S01]  /*1bd0*/  UMOV UR40, 0x0 ;  /* 0x0000000000287882 */ /* 0x000fe20000000000 */
[----:B------:R-:W-:Y:S01]  /*1be0*/  UMOV UR41, 0x10000000 ;  /* 0x1000000000297882 */ /* 0x000fe20000000000 */
[----:B------:R-:W-:Y:S01]  /*1bf0*/  UIADD3 UR26, UPT, UPT, UR34, 0x80, URZ ;  /* 0x00000080221a7890 */ /* 0x000fe2000fffe0ff */
[----:B------:R1:W1:Y:S01]  /*1c00*/  SYNCS.PHASECHK.TRANS64.TRYWAIT P0, [UR8+0x20], R2 ;  /* 0x00002002ff0075a7 */ /* 0x0002620008001108 */
[----:B------:R-:W-:Y:S02]  /*1c10*/  UIADD3 UR24, UPT, UPT, UR24, 0x5a00, URZ ;  /* 0x00005a0018187890 */ /* 0x000fe4000fffe0ff */
[----:B------:R-:W-:Y:S01]  /*1c20*/  UIADD3 UR38, UP0, UPT, UR30, 0x180, URZ ;  /* 0x000001801e267890 */ /* 0x000fe2000ff1e0ff */
[----:B------:R1:W-:Y:S01]  /*1c30*/  UTMALDG.3D [UR32], [UR42], desc[UR40] ;  /* 0x000028202a0075b4 */ /* 0x0003e20008011000 */
        /* <DEDUP_REMOVED lines=14> */
[----:B------:R-:W-:Y:S01]  /*1d20*/  UMOV UR9, UR33 ;  /* 0x0000002100097c82 */ /* 0x000fe20008000000 */
[----:B------:R-:W-:Y:S01]  /*1d30*/  UMOV UR10, UR26 ;  /* 0x0000001a000a7c82 */ /* 0x000fe20008000000 */
[----:B------:R-:W-:Y:S01]  /*1d40*/  UIADD3 UR23, UPT, UPT, UR23, 0x1, URZ ;  /* 0x0000000117177890 */ /* 0x000fe2000fffe0ff */
[----:B------:R-:W-:Y:S03]  /*1d50*/  UMOV UR6, UR13 ;  /* 0x0000000d00067c82 */ /* 0x000fe60008000000 */
[----:B------:R-:W-:Y:S01]  /*1d60*/  UISETP.NE.AND UP0, UPT, UR23, UR29, UPT ;  /* 0x0000001d1700728c */ /* 0x000fe2000bf05270 */
[----:B------:R1:W-:Y:S08]  /*1d70*/  UTMALDG.3D [UR8], [UR38], desc[UR40] ;  /* 0x00002808260075b4 */ /* 0x0003f00008011000 */
[----:B------:R-:W-:Y:S05]  /*1d80*/  BRA.U UP0, `(.L_x_31) ;  /* 0xfffffffd00347547 */ /* 0x000fea000b83ffff */
.L_x_26:
[C---:B-1----:R-:W-:Y:S01]  /*1d90*/  LEA R2, R14.reuse, UR4, 0x3 ;  /* 0x000000040e027c11 */ /* 0x042fe2000f8e18ff */
[----:B------:R-:W-:Y:S01]  /*1da0*/  NOP ;  /* 0x0000000000007918 */ /* 0x000fe20000000000 */
[----:B--2---:R-:W-:Y:S02]  /*1db0*/  SHF.L.U32 R3, R13, 0x1f, RZ ;  /* 0x0000001f0d037819 */ /* 0x004fe400000006ff */
[----:B------:R-:W-:Y:S02]  /*1dc0*/  LEA R4, R14, UR4, 0x4 ;  /* 0x000000040e047c11 */ /* 0x000fe4000f8e20ff */
[----:B------:R-:W1:Y:S02]  /*1dd0*/  SYNCS.PHASECHK.TRANS64.TRYWAIT P0, [R2+URZ+0x60], R3 ;  /* 0x00006003020075a7 */ /* 0x000e6400080011ff */
[----:B-1----:R-:W-:Y:S05]  /*1de0*/  @!P0 BRA `(.L_x_32) ;  /* 0x0000005800648947 */ /* 0x002fea0003800000 */
.L_x_99:
[----:B------:R-:W2:Y:S01]  /*1df0*/  LDS.128 R4, [R4+0xf0] ;  /* 0x0000f00004047984 */ /* 0x000ea20000000c00 */
[----:B---3--:R-:W-:Y:S01]  /*1e00*/  ISETP.GE.AND P0, PT, R22, 0x1, PT ;  /* 0x000000011600780c */ /* 0x008fe20003f06270 */
[----:B-1----:R-:W-:Y:S01]  /*1e10*/  VIADD R2, R2, 0x70 ;  /* 0x0000007002027836 */ /* 0x002fe20000000000 */
[----:B------:R-:W-:Y:S01]  /*1e20*/  @!PT LDS RZ, [RZ] ;  /* 0x00000000fffff984 */ /* 0x000fe20000000800 */
[----:B------:R-:W-:Y:S01]  /*1e30*/  @!PT LDS RZ, [RZ] ;  /* 0x00000000fffff984 */ /* 0x000fe20000000800 */
[----:B------:R-:W-:Y:S01]  /*1e40*/  @!PT LDS RZ, [RZ] ;  /* 0x00000000fffff984 */ /* 0x000fe20000000800 */
[----:B------:R-:W-:Y:S01]  /*1e50*/  @!PT LDS RZ, [RZ] ;  /* 0x00000000fffff984 */ /* 0x000fe20000000800 */
[----:B------:R1:W-:Y:S06]  /*1e60*/  MEMBAR.ALL.CTA ;  /* 0x0000000000007992 */ /* 0x0003ec0000008000 */
[----:B-1----:R-:W1:Y:S01]  /*1e70*/  FENCE.VIEW.ASYNC.S ;  /* 0x00000000000073c6 */ /* 0x002e620000000000 */
[----:B------:R-:W-:-:S04]  /*1e80*/  PRMT R2, RZ, 0x654, R2 ;  /* 0x00000654ff027816 */ /* 0x000fc80000000002 */
[----:B-1----:R1:W-:Y:S01]  /*1e90*/  SYNCS.ARRIVE.TRANS64.RED.A1T0 RZ, [R2+URZ], RZ ;  /* 0x000000ff02ff79a7 */ /* 0x0023e200081004ff */
[----:B--2---:R-:W-:-:S13]  /*1ea0*/  LOP3.LUT P2, RZ, R6, 0x1, RZ, 0xc0, !PT ;  /* 0x0000000106ff7812 */ /* 0x004fda000784c0ff */
[----:B------:R-:W-:Y:S01]  /*1eb0*/  @P2 SHF.R.U32.HI R3, RZ, 0x10, R5 ;  /* 0x00000010ff032819 */ /* 0x000fe20000011605 */
[----:B------:R-:W-:Y:S01]  /*1ec0*/  VOTEU.ANY UP0, P2 ;  /* 0x0000000000ff7886 */ /* 0x000fe20001000100 */
[----:B------:R-:W-:Y:S02]  /*1ed0*/  @P2 MOV R11, R4 ;  /* 0x00000004000b2202 */ /* 0x000fe40000000f00 */
[----:B------:R-:W-:Y:S02]  /*1ee0*/  @P2 R2UR.BROADCAST UR5, R3 ;  /* 0x00000000030522ca */ /* 0x000fe400008e0000 */
[----:B------:R-:W-:-:S11]  /*1ef0*/  @P2 LOP3.LUT R8, R5, 0xffff, RZ, 0xc0, !PT ;  /* 0x0000ffff05082812 */ /* 0x000fd600078ec0ff */
[----:B------:R-:W-:Y:S01]  /*1f00*/  @UP0 UMOV UR36, UR5 ;  /* 0x0000000500240c82 */ /* 0x000fe20008000000 */
[----:B-1----:R-:W-:Y:S05]  /*1f10*/  @!P0 BRA `(.L_x_33) ;  /* 0x0000000000b88947 */ /* 0x002fea0003800000 */
[----:B------:R-:W4:Y:S01]  /*1f20*/  LDC.64 R4, c[0x0][0xb18] ;  /* 0x0002c600ff047b82 */ /* 0x000f220000000a00 */
[----:B------:R-:W-:-:S07]  /*1f30*/  ISETP.NE.AND P3, PT, R22, 0x1, PT ;  /* 0x000000011600780c */ /* 0x000fce0003f65270 */
[----:B------:R-:W1:Y:S08]  /*1f40*/  LDC.64 R6, c[0x0][0xb10] ;  /* 0x0002c400ff067b82 */ /* 0x000e700000000a00 */
[----:B------:R-:W2:Y:S08]  /*1f50*/  LDC R16, c[0x0][0xb20] ;  /* 0x0002c800ff107b82 */ /* 0x000eb00000000800 */
[----:B------:R-:W3:Y:S01]  /*1f60*/  LDC R18, c[0x0][0xb0c] ;  /* 0x0002c300ff127b82 */ /* 0x000ee20000000800 */
[----:B----4-:R-:W-:Y:S01]  /*1f70*/  IMAD.HI.U32 R17, R0, R5, RZ ;  /* 0x0000000500117227 */ /* 0x010fe200078e00ff */
[----:B------:R-:W-:-:S03]  /*1f80*/  ISETP.NE.AND P0, PT, R4, 0x1, PT ;  /* 0x000000010400780c */ /* 0x000fc60003f05270 */
[----:B------:R-:W-:-:S03]  /*1f90*/  IMAD.HI.U32 R5, R8, R5, RZ ;  /* 0x0000000508057227 */ /* 0x000fc600078e00ff */
[----:B------:R-:W4:Y:S01]  /*1fa0*/  LDC.64 R2, c[0x0][0xb28] ;  /* 0x0002ca00ff027b82 */ /* 0x000f220000000a00 */
[----:B-1----:R-:W-:-:S04]  /*1fb0*/  IMAD.HI.U32 R20, R9, R6, RZ ;  /* 0x0000000609147227 */ /* 0x002fc800078e00ff */
[----:B------:R-:W-:Y:S01]  /*1fc0*/  IMAD.HI.U32 R24, R11, R6, RZ ;  /* 0x000000060b187227 */ /* 0x000fe200078e00ff */
[----:B------:R-:W-:Y:S02]  /*1fd0*/  SHF.R.U32.HI R20, RZ, R7, R20 ;  /* 0x00000007ff147219 */ /* 0x000fe40000011614 */
[-C--:B--2---:R-:W-:Y:S02]  /*1fe0*/  SHF.R.U32.HI R17, RZ, R16.reuse, R17 ;  /* 0x00000010ff117219 */ /* 0x084fe40000011611 */
[----:B------:R-:W-:Y:S02]  /*1ff0*/  SHF.R.U32.HI R5, RZ, R16, R5 ;  /* 0x00000010ff057219 */ /* 0x000fe40000011605 */
[----:B------:R-:W-:Y:S02]  /*2000*/  SEL R17, R0, R17, !P0 ;  /* 0x0000001100117207 */ /* 0x000fe40004000000 */
[----:B------:R-:W-:Y:S02]  /*2010*/  SHF.R.U32.HI R24, RZ, R7, R24 ;  /* 0x00000007ff187219 */ /* 0x000fe40000011618 */
[----:B---3--:R-:W-:-:S02]  /*2020*/  ISETP.NE.AND P1, PT, R18, 0x1, PT ;  /* 0x000000011200780c */ /* 0x008fc40003f25270 */
[----:B------:R-:W-:Y:S02]  /*2030*/  SEL R5, R8, R5, !P0 ;  /* 0x0000000508057207 */ /* 0x000fe40004000000 */
[----:B------:R-:W-:Y:S02]  /*2040*/  SEL R19, R9, R20, !P1 ;  /* 0x0000001409137207 */ /* 0x000fe40004800000 */
[----:B------:R-:W-:Y:S01]  /*2050*/  SEL R7, R11, R24, !P1 ;  /* 0x000000180b077207 */ /* 0x000fe20004800000 */
[----:B----4-:R-:W-:-:S04]  /*2060*/  IMAD.HI.U32 R20, R17, R2, RZ ;  /* 0x0000000211147227 */ /* 0x010fc800078e00ff */
[----:B------:R-:W-:Y:S01]  /*2070*/  IMAD.HI.U32 R6, R19, R2, RZ ;  /* 0x0000000213067227 */ /* 0x000fe200078e00ff */
[----:B------:R-:W-:-:S04]  /*2080*/  @P3 SHF.R.U32.HI R17, RZ, R3, R20 ;  /* 0x00000003ff113219 */ /* 0x000fc80000011614 */
[----:B------:R-:W-:Y:S01]  /*2090*/  @P3 SHF.R.U32.HI R19, RZ, R3, R6 ;  /* 0x00000003ff133219 */ /* 0x000fe20000011606 */
[----:B------:R-:W-:-:S04]  /*20a0*/  IMAD R17, R22, R17, RZ ;  /* 0x0000001116117224 */ /* 0x000fc800078e02ff */
[----:B------:R-:W-:Y:S01]  /*20b0*/  IMAD R6, R22, R19, RZ ;  /* 0x0000001316067224 */ /* 0x000fe200078e02ff */
[C---:B------:R-:W-:Y:S02]  /*20c0*/  ISETP.GE.AND P0, PT, R5.reuse, R17, PT ;  /* 0x000000110500720c */ /* 0x040fe40003f06270 */
[----:B------:R-:W-:Y:S02]  /*20d0*/  IADD3 R17, PT, PT, -R5, RZ, RZ ;  /* 0x000000ff05117210 */ /* 0x000fe40007ffe1ff */
[----:B------:R-:W-:Y:S01]  /*20e0*/  ISETP.GE.OR P0, PT, R7, R6, P0 ;  /* 0x000000060700720c */ /* 0x000fe20000706670 */
[----:B------:R-:W-:-:S04]  /*20f0*/  IMAD.HI.U32 R6, R5, R2, RZ ;  /* 0x0000000205067227 */ /* 0x000fc800078e00ff */
[----:B------:R-:W-:Y:S01]  /*2100*/  IMAD R8, R4, R17, R8 ;  /* 0x0000001104087224 */ /* 0x000fe200078e0208 */
[----:B------:R-:W-:-:S04]  /*2110*/  SHF.R.U32.HI R6, RZ, R3, R6 ;  /* 0x00000003ff067219 */ /* 0x000fc80000011606 */
[----:B------:R-:W-:-:S03]  /*2120*/  SEL R6, R5, R6, !P3 ;  /* 0x0000000605067207 */ /* 0x000fc60005800000 */
[----:B------:R-:W-:-:S04]  /*2130*/  @!P0 IMAD.HI.U32 R16, R7, R2, RZ ;  /* 0x0000000207108227 */ /* 0x000fc800078e00ff */
[----:B------:R-:W-:Y:S01]  /*2140*/  IMAD.MOV R2, RZ, RZ, -R6 ;  /* 0x000000ffff027224 */ /* 0x000fe200078e0a06 */
[----:B------:R-:W-:-:S03]  /*2150*/  @!P0 SHF.R.U32.HI R16, RZ, R3, R16 ;  /* 0x00000003ff108219 */ /* 0x000fc60000011610 */
[----:B------:R-:W-:Y:S01]  /*2160*/  IMAD R2, R22, R2, R5 ;  /* 0x0000000216027224 */ /* 0x000fe200078e0205 */
[----:B------:R-:W-:-:S05]  /*2170*/  @!P0 SEL R3, R7, R16, !P3 ;  /* 0x0000001007038207 */ /* 0x000fca0005800000 */
[--C-:B------:R-:W-:Y:S02]  /*2180*/  @!P0 IMAD.IADD R6, R6, 0x1, -R3.reuse ;  /* 0x0000000106068824 */ /* 0x100fe400078e0a03 */
[----:B------:R-:W-:Y:S01]  /*2190*/  @!P0 IMAD R3, R2, R19, R3 ;  /* 0x0000001302038224 */ /* 0x000fe200078e0203 */
[----:B------:R-:W-:Y:S01]  /*21a0*/  IADD3 R2, PT, PT, -R7, RZ, RZ ;  /* 0x000000ff07027210 */ /* 0x000fe20007ffe1ff */
[----:B------:R-:W-:Y:S02]  /*21b0*/  @!P0 IMAD R5, R22, R6, R7 ;  /* 0x0000000616058224 */ /* 0x000fe400078e0207 */
[----:B------:R-:W-:Y:S02]  /*21c0*/  @!P0 IMAD.MOV.U32 R7, RZ, RZ, R3 ;  /* 0x000000ffff078224 */ /* 0x000fe400078e0003 */
[----:B------:R-:W-:Y:S02]  /*21d0*/  IMAD R2, R18, R2, R11 ;  /* 0x0000000212027224 */ /* 0x000fe400078e020b */
[----:B------:R-:W-:-:S02]  /*21e0*/  IMAD R8, R5, R4, R8 ;  /* 0x0000000405087224 */ /* 0x000fc400078e0208 */
[----:B------:R-:W-:Y:S02]  /*21f0*/  IMAD R11, R7, R18, R2 ;  /* 0x00000012070b7224 */ /* 0x000fe400078e0202 */
.L_x_33:
[----:B------:R-:W1:Y:S02]  /*2200*/  LDCU UR5, c[0x0][0xb30] ;  /* 0x00016600ff0577ac */ /* 0x000e640008000800 */
[----:B-1----:R-:W-:-:S09]  /*2210*/  UISETP.NE.AND UP0, UPT, UR5, 0x1, UPT ;  /* 0x000000010500788c */ /* 0x002fd2000bf05270 */
[----:B------:R-:W-:Y:S05]  /*2220*/  BRA.U UP0, `(.L_x_34) ;  /* 0x0000000100407547 */ /* 0x000fea000b800000 */
[----:B------:R-:W1:Y:S08]  /*2230*/  LDC.64 R4, c[0x0][0xb10] ;  /* 0x0002c400ff047b82 */ /* 0x000e700000000a00 */
[----:B------:R-:W2:Y:S08]  /*2240*/  LDC.64 R2, c[0x0][0xb18] ;  /* 0x0002c600ff027b82 */ /* 0x000eb00000000a00 */
[----:B------:R-:W3:Y:S08]  /*2250*/  LDC R6, c[0x0][0xb20] ;  /* 0x0002c800ff067b82 */ /* 0x000ef00000000800 */
[----:B------:R-:W4:Y:S01]  /*2260*/  LDC R16, c[0x0][0xb0c] ;  /* 0x0002c300ff107b82 */ /* 0x000f220000000800 */
[----:B-1----:R-:W-:-:S05]  /*2270*/  IMAD.HI.U32 R4, R11, R4, RZ ;  /* 0x000000040b047227 */ /* 0x002fca00078e00ff */
[----:B------:R-:W-:Y:S01]  /*2280*/  SHF.R.U32.HI R4, RZ, R5, R4 ;  /* 0x00000005ff047219 */ /* 0x000fe20000011604 */
[----:B--2---:R-:W-:Y:S01]  /*2290*/  IMAD.HI.U32 R3, R8, R3, RZ ;  /* 0x0000000308037227 */ /* 0x004fe200078e00ff */
[----:B------:R-:W-:-:S04]  /*22a0*/  ISETP.NE.AND P0, PT, R2, 0x1, PT ;  /* 0x000000010200780c */ /* 0x000fc80003f05270 */
[----:B---3--:R-:W-:-:S04]  /*22b0*/  SHF.R.U32.HI R3, RZ, R6, R3 ;  /* 0x00000006ff037219 */ /* 0x008fc80000011603 */
[----:B------:R-:W-:Y:S02]  /*22c0*/  SEL R3, R8, R3, !P0 ;  /* 0x0000000308037207 */ /* 0x000fe40004000000 */
[----:B----4-:R-:W-:-:S04]  /*22d0*/  ISETP.NE.AND P1, PT, R16, 0x1, PT ;  /* 0x000000011000780c */ /* 0x010fc80003f25270 */
[----:B------:R-:W-:-:S05]  /*22e0*/  SEL R4, R11, R4, !P1 ;  /* 0x000000040b047207 */ /* 0x000fca0004800000 */
[----:B------:R-:W-:Y:S02]  /*22f0*/  IMAD.IADD R5, R3, 0x1, -R4 ;  /* 0x0000000103057824 */ /* 0x000fe400078e0a04 */
[----:B------:R-:W-:Y:S02]  /*2300*/  IMAD.IADD R3, R4, 0x1, -R3 ;  /* 0x0000000104037824 */ /* 0x000fe400078e0a03 */
[----:B------:R-:W-:Y:S02]  /*2310*/  IMAD R11, R5, R16, R11 ;  /* 0x00000010050b7224 */ /* 0x000fe400078e020b */
[----:B------:R-:W-:-:S07]  /*2320*/  IMAD R8, R3, R2, R8 ;  /* 0x0000000203087224 */ /* 0x000fce00078e0208 */
.L_x_34:
[----:B------:R-:W-:Y:S01]  /*2330*/  VIADD R14, R14, 0x1 ;  /* 0x000000010e0e7836 */ /* 0x000fe20000000000 */
[----:B------:R-:W-:Y:S01]  /*2340*/  PLOP3.LUT P1, PT, PT, PT, PT, 0x80, 0x8 ;  /* 0x000000000008781c */ /* 0x000fe20003f2f070 */
[----:B------:R-:W-:Y:S02]  /*2350*/  IMAD.IADD R133, R11, 0x1, R130 ;  /* 0x000000010b857824 */ /* 0x000fe400078e0282 */
[----:B------:R-:W-:Y:S01]  /*2360*/  IMAD.IADD R131, R8, 0x1, R123 ;  /* 0x0000000108837824 */ /* 0x000fe200078e027b */
[----:B------:R-:W-:-:S04]  /*2370*/  ISETP.NE.AND P0, PT, R14, 0x2, PT ;  /* 0x000000020e00780c */ /* 0x000fc80003f05270 */
[----:B------:R-:W-:Y:S02]  /*2380*/  SEL R2, RZ, 0x1, P0 ;  /* 0x00000001ff027807 */ /* 0x000fe40000000000 */
[----:B------:R-:W-:Y:S02]  /*2390*/  SEL R14, R14, RZ, P0 ;  /* 0x000000ff0e0e7207 */ /* 0x000fe40000000000 */
[----:B------:R-:W-:Y:S01]  /*23a0*/  LOP3.LUT R13, R13, R2, RZ, 0x3c, !PT ;  /* 0x000000020d0d7212 */ /* 0x000fe200078e3cff */
[----:B------:R-:W-:Y:S06]  /*23b0*/  @P2 BRA `(.L_x_35) ;  /* 0xfffffff000402947 */ /* 0x000fec000383ffff */
[----:B------:R-:W-:Y:S01]  /*23c0*/  UIADD3 UR4, UPT, UPT, UR4, 0x20, URZ ;  /* 0x0000002004047890 */ /* 0x000fe2000fffe0ff */
[----:B------:R-:W-:-:S03]  /*23d0*/  SHF.L.U32 R3, R15, 0x1f, RZ ;  /* 0x0000001f0f037819 */ /* 0x000fc600000006ff */
[----:B------:R-:W-:-:S09]  /*23e0*/  ULEA UR5, UR13, UR4, 0x3 ;  /* 0x000000040d057291 */ /* 0x000fd2000f8e18ff */
[----:B------:R-:W1:Y:S02]  /*23f0*/  SYNCS.PHASECHK.TRANS64.TRYWAIT P0, [UR5], R3 ;  /* 0x00000003ff0075a7 */ /* 0x000e640008001105 */
[----:B-1----:R-:W-:Y:S05]  /*2400*/  @!P0 BRA `(.L_x_36) ;  /* 0x0000005000f08947 */ /* 0x002fea0003800000 */
.L_x_101:
[----:B------:R-:W-:-:S04]  /*2410*/  UIADD3 UR6, UPT, UPT, UR13, 0x1, URZ ;  /* 0x000000010d067890 */ /* 0x000fc8000fffe0ff */
[----:B------:R-:W-:-:S04]  /*2420*/  UISETP.NE.AND UP0, UPT, UR6, 0x4, UPT ;  /* 0x000000040600788c */ /* 0x000fc8000bf05270 */
[----:B------:R-:W-:Y:S02]  /*2430*/  USEL UR7, URZ, 0x1, UP0 ;  /* 0x00000001ff077887 */ /* 0x000fe40008000000 */
[----:B------:R-:W-:-:S04]  /*2440*/  USEL UR6, UR6, URZ, UP0 ;  /* 0x000000ff06067287 */ /* 0x000fc80008000000 */
[----:B------:R-:W-:Y:S01]  /*2450*/  ULEA UR5, UR6, UR4, 0x3 ;  /* 0x0000000406057291 */ /* 0x000fe2000f8e18ff */
[----:B------:R-:W-:-:S04]  /*2460*/  LOP3.LUT R2, R15, UR7, RZ, 0x3c, !PT ;  /* 0x000000070f027c12 */ /* 0x000fc8000f8e3cff */
[----:B-1----:R-:W-:-:S04]  /*2470*/  SHF.L.U32 R3, R2, 0x1f, RZ ;  /* 0x0000001f02037819 */ /* 0x002fc800000006ff */
[----:B------:R-:W1:Y:S02]  /*2480*/  SYNCS.PHASECHK.TRANS64.TRYWAIT P0, [UR5], R3 ;  /* 0x00000003ff0075a7 */ /* 0x000e640008001105 */
[----:B-1----:R-:W-:Y:S05]  /*2490*/  @!P0 BRA `(.L_x_37) ;  /* 0x0000005000e48947 */ /* 0x002fea0003800000 */
.L_x_103:
        /* <DEDUP_REMOVED lines=9> */
.L_x_105:
[----:B------:R-:W-:-:S04]  /*2530*/  UIADD3 UR6, UPT, UPT, UR6, 0x1, URZ ;  /* 0x0000000106067890 */ /* 0x000fc8000fffe0ff */
[----:B------:R-:W-:-:S04]  /*2540*/  UISETP.NE.AND UP0, UPT, UR6, 0x4, UPT ;  /* 0x000000040600788c */ /* 0x000fc8000bf05270 */
[----:B------:R-:W-:Y:S02]  /*2550*/  USEL UR5, URZ, 0x1, UP0 ;  /* 0x00000001ff057887 */ /* 0x000fe40008000000 */
[----:B------:R-:W-:-:S04]  /*2560*/  USEL UR6, UR6, URZ, UP0 ;  /* 0x000000ff06067287 */ /* 0x000fc80008000000 */
[----:B------:R-:W-:Y:S01]  /*2570*/  ULEA UR6, UR6, UR4, 0x3 ;  /* 0x0000000406067291 */ /* 0x000fe2000f8e18ff */
[----:B-1----:R-:W-:-:S04]  /*2580*/  LOP3.LUT R3, R2, UR5, RZ, 0x3c, !PT ;  /* 0x0000000502037c12 */ /* 0x002fc8000f8e3cff */
[----:B------:R-:W-:Y:S01]  /*2590*/  SHF.L.U32 R3, R3, 0x1f, RZ ;  /* 0x0000001f03037819 */ /* 0x000fe200000006ff */
[----:B----4-:R-:W-:-:S07]  /*25a0*/  IMAD.U32 R0, RZ, RZ, UR6 ;  /* 0x00000006ff007e24 */ /* 0x010fce000f8e00ff */
.L_x_39:
[----:B-1----:R1:W2:Y:S02]  /*25b0*/  SYNCS.PHASECHK.TRANS64.TRYWAIT P0, [R0+URZ], R3 ;  /* 0x00000003000075a7 */ /* 0x0022a400080011ff */
[----:B--2---:R-:W-:Y:S05]  /*25c0*/  @!P0 NANOSLEEP.SYNCS 0x989680 ;  /* 0x009896800000895d */ /* 0x004fea0003900000 */
[----:B------:R-:W2:Y:S02]  /*25d0*/  @!P0 SYNCS.PHASECHK.TRANS64 P0, [R0+URZ], R3 ;  /* 0x00000003000085a7 */ /* 0x000ea400080010ff */
[----:B--2---:R-:W-:Y:S05]  /*25e0*/  @P0 EXIT ;  /* 0x000000000000094d */ /* 0x004fea0003800000 */
[----:B------:R-:W-:Y:S05]  /*25f0*/  BRA `(.L_x_39) ;  /* 0xfffffffc00ec7947 */ /* 0x000fea000383ffff */
.L_x_17:
[----:B------:R-:W-:-:S04]  /*2600*/  UISETP.NE.AND UP1, UPT, UR37, URZ, UPT ;  /* 0x000000ff2500728c */ /* 0x000fc8000bf25270 */
[----:B------:R-:W-:-:S09]  /*2610*/  UISETP.NE.OR UP1, UPT, UR8, 0x1, UP1 ;  /* 0x000000010800788c */ /* 0x000fd20008f25670 */
[----:B------:R-:W-:Y:S05]  /*2620*/  BRA.U UP1, `(.L_x_40) ;  /* 0x0000000501487547 */ /* 0x000fea000b800000 */
[----:B------:R-:W-:Y:S01]  /*2630*/  ISETP.NE.AND P2, PT, R2, RZ, PT ;  /* 0x000000ff0200720c */ /* 0x000fe20003f45270 */
[----:B------:R-:W-:Y:S01]  /*2640*/  IMAD.MOV.U32 R12, RZ, RZ, 0x1 ;  /* 0x00000001ff0c7424 */ /* 0x000fe200078e00ff */
[----:B------:R-:W-:Y:S02]  /*2650*/  CS2R R10, SRZ ;  /* 0x00000000000a7805 */ /* 0x000fe4000001ff00 */
[----:B------:R-:W-:Y:S01]  /*2660*/  CS2R R8, SRZ ;  /* 0x0000000000087805 */ /* 0x000fe2000001ff00 */
[----:B------:R-:W-:Y:S01]  /*2670*/  UMOV UR4, 0x400 ;  /* 0x0000040000047882 */ /* 0x000fe20000000000 */
[----:B------:R-:W-:Y:S01]  /*2680*/  UMOV UR6, URZ ;  /* 0x000000ff00067c82 */ /* 0x000fe20008000000 */
[----:B------:R-:W-:-:S12]  /*2690*/  ULEA UR37, UR37, UR4, 0x18 ;  /* 0x0000000425257291 */ /* 0x000fd8000f8ec0ff */
.L_x_44:
[----:B------:R-:W-:Y:S02]  /*26a0*/  LEA R0, R8, UR37, 0x3 ;  /* 0x0000002508007c11 */ /* 0x000fe4000f8e18ff */
[----:B------:R-:W-:-:S03]  /*26b0*/  SHF.L.U32 R5, R9, 0x1f, RZ ;  /* 0x0000001f09057819 */ /* 0x000fc600000006ff */
[----:B------:R-:W-:Y:S01]  /*26c0*/  VIADD R4, R0, 0xd0 ;  /* 0x000000d000047836 */ /* 0x000fe20000000000 */
[----:B------:R-:W1:Y:S02]  /*26d0*/  SYNCS.PHASECHK.TRANS64.TRYWAIT P0, [R0+URZ+0xc0], R5 ;  /* 0x0000c005000075a7 */ /* 0x000e6400080011ff */
[----:B-1----:R-:W-:Y:S05]  /*26e0*/  @!P0 BRA `(.L_x_41) ;  /* 0x0000005000808947 */ /* 0x002fea0003800000 */
.L_x_106:
[----:B------:R-:W-:Y:S01]  /*26f0*/  ULEA UR5, UR6, UR37, 0x3 ;  /* 0x0000002506057291 */ /* 0x000fe2000f8e18ff */
[----:B------:R-:W-:Y:S02]  /*2700*/  PRMT R4, RZ, 0x654, R4 ;  /* 0x00000654ff047816 */ /* 0x000fe40000000004 */
[----:B-1----:R-:W-:Y:S01]  /*2710*/  SHF.L.U32 R5, R12, 0x1f, RZ ;  /* 0x0000001f0c057819 */ /* 0x002fe200000006ff */
[----:B------:R-:W-:Y:S01]  /*2720*/  UIADD3 UR4, UPT, UPT, UR5, 0x60, URZ ;  /* 0x0000006005047890 */ /* 0x000fe2000fffe0ff */
[----:B------:R1:W-:Y:S05]  /*2730*/  SYNCS.ARRIVE.TRANS64.RED.A1T0 RZ, [R4+URZ], RZ ;  /* 0x000000ff04ff79a7 */ /* 0x0003ea00081004ff */
[----:B------:R-:W-:Y:S01]  /*2740*/  IMAD.U32 R7, RZ, RZ, UR4 ;  /* 0x00000004ff077e24 */ /* 0x000fe2000f8e00ff */
[----:B------:R-:W2:Y:S04]  /*2750*/  SYNCS.PHASECHK.TRANS64.TRYWAIT P0, [UR5+0x70], R5 ;  /* 0x00007005ff0075a7 */ /* 0x000ea80008001105 */
[----:B------:R-:W-:Y:S01]  /*2760*/  PRMT R6, R2, 0x654, R7 ;  /* 0x0000065402067816 */ /* 0x000fe20000000007 */
[----:B-1----:R-:W-:Y:S01]  /*2770*/  @!P2 IMAD.MOV.U32 R4, RZ, RZ, 0x10 ;  /* 0x00000010ff04a424 */ /* 0x002fe200078e00ff */
[----:B--2---:R-:W-:Y:S06]  /*2780*/  @!P0 BRA `(.L_x_42) ;  /* 0x00000050006c8947 */ /* 0x004fec0003800000 */
.L_x_108:
[----:B------:R-:W-:Y:S01]  /*2790*/  ULEA UR4, UR6, UR37, 0x4 ;  /* 0x0000002506047291 */ /* 0x000fe2000f8e20ff */
[----:B------:R-:W-:Y:S01]  /*27a0*/  SEL R3, R6, R3, !P2 ;  /* 0x0000000306037207 */ /* 0x000fe20005000000 */
[----:B------:R-:W-:Y:S01]  /*27b0*/  UIADD3 UR5, UPT, UPT, UR5, 0x60, URZ ;  /* 0x0000006005057890 */ /* 0x000fe2000fffe0ff */
[----:B-1----:R-:W-:Y:S01]  /*27c0*/  LEA R0, R11, UR37, 0x3 ;  /* 0x000000250b007c11 */ /* 0x002fe2000f8e18ff */
[----:B------:R-:W-:Y:S01]  /*27d0*/  UIADD3 UR4, UPT, UPT, UR4, 0xf0, URZ ;  /* 0x000000f004047890 */ /* 0x000fe2000fffe0ff */
[----:B------:R-:W-:Y:S01]  /*27e0*/  SHF.L.U32 R5, R10, 0x1f, RZ ;  /* 0x0000001f0a057819 */ /* 0x000fe200000006ff */
[----:B------:R1:W-:Y:S01]  /*27f0*/  @!P2 SYNCS.ARRIVE.TRANS64.RED RZ, [R3+URZ], R4 ;  /* 0x0000000403ffa9a7 */ /* 0x0003e200080004ff */
[----:B------:R-:W-:Y:S01]  /*2800*/  UIADD3 UR6, UPT, UPT, UR6, 0x1, URZ ;  /* 0x0000000106067890 */ /* 0x000fe2000fffe0ff */
[----:B------:R-:W-:-:S03]  /*2810*/  VIADD R8, R8, 0x1 ;  /* 0x0000000108087836 */ /* 0x000fc60000000000 */
[----:B------:R-:W-:Y:S02]  /*2820*/  UISETP.NE.AND UP0, UPT, UR6, 0x2, UPT ;  /* 0x000000020600788c */ /* 0x000fe4000bf05270 */
[----:B------:R-:W-:Y:S06]  /*2830*/  UGETNEXTWORKID.BROADCAST [UR4], [UR5] ;  /* 0x00000000040073ca */ /* 0x000fec0008000100 */
[----:B------:R-:W-:Y:S01]  /*2840*/  USEL UR4, URZ, 0x1, UP0 ;  /* 0x00000001ff047887 */ /* 0x000fe20008000000 */
[----:B------:R-:W-:Y:S01]  /*2850*/  ISETP.NE.AND P0, PT, R8, 0x2, PT ;  /* 0x000000020800780c */ /* 0x000fe20003f05270 */
[----:B------:R-:W-:Y:S01]  /*2860*/  USEL UR6, UR6, URZ, UP0 ;  /* 0x000000ff06067287 */ /* 0x000fe20008000000 */
[----:B------:R-:W2:Y:S03]  /*2870*/  SYNCS.PHASECHK.TRANS64.TRYWAIT P1, [R0+URZ+0x60], R5 ;  /* 0x00006005000075a7 */ /* 0x000ea600080211ff */
[----:B------:R-:W-:Y:S01]  /*2880*/  LOP3.LUT R12, R12, UR4, RZ, 0x3c, !PT ;  /* 0x000000040c0c7c12 */ /* 0x000fe2000f8e3cff */
[----:B-12---:R-:W-:Y:S07]  /*2890*/  @!P1 BRA `(.L_x_43) ;  /* 0x0000005000409947 */ /* 0x006fee0003800000 */
.L_x_109:
[C---:B------:R-:W-:Y:S01]  /*28a0*/  LEA R4, R11.reuse, UR37, 0x4 ;  /* 0x000000250b047c11 */ /* 0x040fe2000f8e20ff */
[----:B-1----:R-:W-:Y:S01]  /*28b0*/  VIADD R0, R0, 0x70 ;  /* 0x0000007000007836 */ /* 0x002fe20000000000 */
[----:B------:R-:W-:Y:S01]  /*28c0*/  SEL R8, R8, RZ, P0 ;  /* 0x000000ff08087207 */ /* 0x000fe20000000000 */
[----:B------:R-:W-:-:S03]  /*28d0*/  VIADD R11, R11, 0x1 ;  /* 0x000000010b0b7836 */ /* 0x000fc60000000000 */
[----:B------:R-:W1:Y:S01]  /*28e0*/  LDS.128 R4, [R4+0xf0] ;  /* 0x0000f00004047984 */ /* 0x000e620000000c00 */
[----:B------:R-:W-:Y:S02]  /*28f0*/  PRMT R0, RZ, 0x654, R0 ;  /* 0x00000654ff007816 */ /* 0x000fe40000000000 */
[C---:B------:R-:W-:Y:S01]  /*2900*/  ISETP.NE.AND P1, PT, R11.reuse, 0x2, PT ;  /* 0x000000020b00780c */ /* 0x040fe20003f25270 */
[----:B------:R-:W-:Y:S01]  /*2910*/  @!PT LDS RZ, [RZ] ;  /* 0x00000000fffff984 */ /* 0x000fe20000000800 */
[----:B------:R-:W-:Y:S01]  /*2920*/  @!PT LDS RZ, [RZ] ;  /* 0x00000000fffff984 */ /* 0x000fe20000000800 */
[----:B------:R-:W-:Y:S01]  /*2930*/  @!PT LDS RZ, [RZ] ;  /* 0x00000000fffff984 */ /* 0x000fe20000000800 */
[----:B------:R-:W-:Y:S01]  /*2940*/  @!PT LDS RZ, [RZ] ;  /* 0x00000000fffff984 */ /* 0x000fe20000000800 */
[----:B------:R2:W-:Y:S06]  /*2950*/  MEMBAR.ALL.CTA ;  /* 0x0000000000007992 */ /* 0x0005ec0000008000 */
[----:B--2---:R-:W2:Y:S01]  /*2960*/  FENCE.VIEW.ASYNC.S ;  /* 0x00000000000073c6 */ /* 0x004ea20000000000 */
[----:B------:R-:W-:Y:S01]  /*2970*/  SEL R11, R11, RZ, P1 ;  /* 0x000000ff0b0b7207 */ /* 0x000fe20000800000 */
[----:B--2---:R2:W-:Y:S01]  /*2980*/  SYNCS.ARRIVE.TRANS64.RED.A1T0 RZ, [R0+URZ], RZ ;  /* 0x000000ff00ff79a7 */ /* 0x0045e200081004ff */
[----:B-1----:R-:W-:-:S02]  /*2990*/  LOP3.LUT P3, RZ, R6, 0x1, RZ, 0xc0, !PT ;  /* 0x0000000106ff7812 */ /* 0x002fc4000786c0ff */
[----:B------:R-:W-:-:S04]  /*29a0*/  SEL R5, RZ, 0x1, P1 ;  /* 0x00000001ff057807 */ /* 0x000fc80000800000 */
[----:B------:R-:W-:Y:S02]  /*29b0*/  LOP3.LUT R10, R10, R5, RZ, 0x3c, !PT ;  /* 0x000000050a0a7212 */ /* 0x000fe400078e3cff */
[----:B--2---:R-:W-:-:S04]  /*29c0*/  SEL R0, RZ, 0x1, P0 ;  /* 0x00000001ff007807 */ /* 0x004fc80000000000 */
[----:B------:R-:W-:Y:S01]  /*29d0*/  LOP3.LUT R9, R9, R0, RZ, 0x3c, !PT ;  /* 0x0000000009097212 */ /* 0x000fe200078e3cff */
[----:B------:R-:W-:Y:S06]  /*29e0*/  @P3 BRA `(.L_x_44) ;  /* 0xfffffffc002c3947 */ /* 0x000fec000383ffff */
[----:B------:R-:W-:Y:S01]  /*29f0*/  ULEA UR5, UR6, UR37, 0x3 ;  /* 0x0000002506057291 */ /* 0x000fe2000f8e18ff */
[----:B------:R-:W-:-:S08]  /*2a00*/  SHF.L.U32 R3, R12, 0x1f, RZ ;  /* 0x0000001f0c037819 */ /* 0x000fd000000006ff */
[----:B------:R-:W1:Y:S02]  /*2a10*/  SYNCS.PHASECHK.TRANS64 P0, [UR5+0x70], R3 ;  /* 0x00007003ff0075a7 */ /* 0x000e640008001005 */
[----:B-1----:R-:W-:Y:S05]  /*2a20*/  @P0 BRA `(.L_x_45) ;  /* 0x0000000000080947 */ /* 0x002fea0003800000 */
[----:B------:R-:W1:Y:S02]  /*2a30*/  SYNCS.PHASECHK.TRANS64.TRYWAIT P0, [UR5+0x70], R3 ;  /* 0x00007003ff0075a7 */ /* 0x000e640008001105 */
[----:B-1----:R-:W-:Y:S05]  /*2a40*/  @!P0 BRA `(.L_x_46) ;  /* 0x0000004c00e88947 */ /* 0x002fea0003800000 */
.L_x_45:
[----:B------:R-:W-:-:S04]  /*2a50*/  UIADD3 UR4, UPT, UPT, UR6, 0x1, URZ ;  /* 0x0000000106047890 */ /* 0x000fc8000fffe0ff */
[----:B------:R-:W-:-:S04]  /*2a60*/  UISETP.NE.AND UP0, UPT, UR4, 0x2, UPT ;  /* 0x000000020400788c */ /* 0x000fc8000bf05270 */
[----:B------:R-:W-:Y:S02]  /*2a70*/  USEL UR7, URZ, 0x1, UP0 ;  /* 0x00000001ff077887 */ /* 0x000fe40008000000 */
[----:B------:R-:W-:-:S04]  /*2a80*/  USEL UR4, UR4, URZ, UP0 ;  /* 0x000000ff04047287 */ /* 0x000fc80008000000 */
[----:B------:R-:W-:Y:S01]  /*2a90*/  ULEA UR4, UR4, UR37, 0x3 ;  /* 0x0000002504047291 */ /* 0x000fe2000f8e18ff */
[----:B-1----:R-:W-:-:S04]  /*2aa0*/  LOP3.LUT R3, R12, UR7, RZ, 0x3c, !PT ;  /* 0x000000070c037c12 */ /* 0x002fc8000f8e3cff */
[----:B------:R-:W-:-:S04]  /*2ab0*/  SHF.L.U32 R0, R3, 0x1f, RZ ;  /* 0x0000001f03007819 */ /* 0x000fc800000006ff */
[----:B------:R-:W1:Y:S02]  /*2ac0*/  SYNCS.PHASECHK.TRANS64 P0, [UR4+0x70], R0 ;  /* 0x00007000ff0075a7 */ /* 0x000e640008001004 */
[----:B-1----:R-:W-:Y:S05]  /*2ad0*/  @P0 EXIT ;  /* 0x000000000000094d */ /* 0x002fea0003800000 */
[----:B------:R-:W-:Y:S02]  /*2ae0*/  SHF.L.U32 R3, R3, 0x1f, RZ ;  /* 0x0000001f03037819 */ /* 0x000fe400000006ff */
[----:B------:R-:W-:-:S07]  /*2af0*/  MOV R0, UR4 ;  /* 0x0000000400007c02 */ /* 0x000fce0008000f00 */
.L_x_47:
[----:B-1----:R1:W2:Y:S02]  /*2b00*/  SYNCS.PHASECHK.TRANS64.TRYWAIT P0, [R0+URZ+0x70], R3 ;  /* 0x00007003000075a7 */ /* 0x0022a400080011ff */
[----:B--2---:R-:W-:Y:S05]  /*2b10*/  @!P0 NANOSLEEP.SYNCS 0x989680 ;  /* 0x009896800000895d */ /* 0x004fea0003900000 */
[----:B------:R-:W2:Y:S02]  /*2b20*/  @!P0 SYNCS.PHASECHK.TRANS64 P0, [R0+URZ+0x70], R3 ;  /* 0x00007003000085a7 */ /* 0x000ea400080010ff */
[----:B--2---:R-:W-:Y:S05]  /*2b30*/  @P0 EXIT ;  /* 0x000000000000094d */ /* 0x004fea0003800000 */
[----:B------:R-:W-:Y:S05]  /*2b40*/  BRA `(.L_x_47) ;  /* 0xfffffffc00ec7947 */ /* 0x000fea000383ffff */
.L_x_40:
[----:B------:R-:W-:-:S09]  /*2b50*/  UISETP.NE.AND UP1, UPT, UR8, URZ, UPT ;  /* 0x000000ff0800728c */ /* 0x000fd2000bf25270 */
[----:B------:R-:W-:Y:S05]  /*2b60*/  BRA.U UP1, `(.L_x_48) ;  /* 0x0000001101387547 */ /* 0x000fea000b800000 */
[----:B------:R-:W-:Y:S01]  /*2b70*/  UMOV UR4, 0x40 ;  /* 0x0000004000047882 */ /* 0x000fe20000000000 */
[----:B------:R-:W-:Y:S01]  /*2b80*/  NOP ;  /* 0x0000000000007918 */ /* 0x000fe20000000000 */
[----:B------:R-:W-:Y:S01]  /*2b90*/  ULEA UR4, UR37, UR4, 0x18 ;  /* 0x0000000425047291 */ /* 0x000fe2000f8ec0ff */
[----:B------:R-:W-:Y:S02]  /*2ba0*/  UMOV UR5, 0x400 ;  /* 0x0000040000057882 */ /* 0x000fe40000000000 */
[----:B------:R-:W-:-:S06]  /*2bb0*/  ULEA UR37, UR37, UR5, 0x18 ;  /* 0x0000000525257291 */ /* 0x000fcc000f8ec0ff */
[----:B------:R-:W1:Y:S02]  /*2bc0*/  LDS.U8 R0, [UR4+0x1c] ;  /* 0x00001c04ff007984 */ /* 0x000e640008000000 */
[----:B-1----:R-:W-:-:S13]  /*2bd0*/  ISETP.NE.AND P0, PT, R0, RZ, PT ;  /* 0x000000ff0000720c */ /* 0x002fda0003f05270 */
[----:B------:R-:W-:Y:S05]  /*2be0*/  @P0 BRA `(.L_x_49) ;  /* 0x0000000000580947 */ /* 0x000fea0003800000 */
[----:B------:R-:W-:-:S13]  /*2bf0*/  ELECT P0, URZ, PT ;  /* 0x0000000000ff782f */ /* 0x000fda0003800000 */
[----:B------:R-:W-:Y:S05]  /*2c00*/  @!P0 BRA `(.L_x_50) ;  /* 0x0000000000608947 */ /* 0x000fea0003800000 */
[----:B------:R-:W-:Y:S01]  /*2c10*/  UMOV UR5, 0x10 ;  /* 0x0000001000057882 */ /* 0x000fe20000000000 */
[----:B------:R-:W-:Y:S01]  /*2c20*/  HFMA2 R0, -RZ, RZ, 0, 5.9604644775390625e-08 ;  /* 0x00000001ff007431 */ /* 0x000fe200000001ff */
[----:B------:R-:W-:-:S03]  /*2c30*/  MOV R2, 0xffff ;  /* 0x0000ffff00027802 */ /* 0x000fc60000000f00 */
[----:B------:R-:W-:Y:S04]  /*2c40*/  DEPBAR.LE SB1, 0x36 ;  /* 0x00009d800000791a */ /* 0x000fe80000000000 */
[----:B------:R-:W1:Y:S02]  /*2c50*/  UTCATOMSWS.FIND_AND_SET.ALIGN UP0, UR5, UR5 ;  /* 0x00000005000575e3 */ /* 0x000e640008000800 */
[----:B-1----:R-:W-:Y:S01]  /*2c60*/  MOV R3, UR5 ;  /* 0x0000000500037c02 */ /* 0x002fe20008000f00 */
[----:B------:R-:W-:Y:S06]  /*2c70*/  BRA.U UP0, `(.L_x_51) ;  /* 0x0000000100187547 */ /* 0x000fec000b800000 */
.L_x_52:
[----:B------:R-:W-:Y:S05]  /*2c80*/  NANOSLEEP 0x64 ;  /* 0x000000640000795d */ /* 0x000fea0003800000 */
[----:B------:R-:W-:-:S05]  /*2c90*/  UMOV UR5, 0x10 ;  /* 0x0000001000057882 */ /* 0x000fca0000000000 */
[----:B------:R-:W-:Y:S04]  /*2ca0*/  DEPBAR.LE SB1, 0x36 ;  /* 0x00009d800000791a */ /* 0x000fe80000000000 */
[----:B------:R-:W1:Y:S02]  /*2cb0*/  UTCATOMSWS.FIND_AND_SET.ALIGN UP0, UR5, UR5 ;  /* 0x00000005000575e3 */ /* 0x000e640008000800 */
[----:B-1----:R-:W-:Y:S01]  /*2cc0*/  MOV R3, UR5 ;  /* 0x0000000500037c02 */ /* 0x002fe20008000f00 */
[----:B------:R-:W-:Y:S05]  /*2cd0*/  BRA.U !UP0, `(.L_x_52) ;  /* 0xfffffffd08e87547 */ /* 0x000fea000b83ffff */
.L_x_51:
[-C--:B------:R-:W-:Y:S02]  /*2ce0*/  SHF.L.U32 R2, R2, R3.reuse, RZ ;  /* 0x0000000302027219 */ /* 0x080fe400000006ff */
[----:B------:R-:W-:Y:S01]  /*2cf0*/  SHF.L.U32 R0, R0, R3, RZ ;  /* 0x0000000300007219 */ /* 0x000fe200000006ff */
[----:B------:R-:W-:Y:S02]  /*2d00*/  IMAD.SHL.U32 R3, R3, 0x20, RZ ;  /* 0x0000002003037824 */ /* 0x000fe400078e00ff */
[----:B------:R1:W-:Y:S04]  /*2d10*/  ATOMS.OR RZ, [UR4+0x14], R2 ;  /* 0x00001402ffff798c */ /* 0x0003e8000b000004 */
[----:B------:R1:W-:Y:S04]  /*2d20*/  ATOMS.OR RZ, [UR4+0x18], R0 ;  /* 0x00001800ffff798c */ /* 0x0003e8000b000004 */
[----:B------:R1:W-:Y:S01]  /*2d30*/  STS [UR37+0x110], R3 ;  /* 0x00011003ff007988 */ /* 0x0003e20008000825 */
[----:B------:R-:W-:Y:S05]  /*2d40*/  BRA `(.L_x_50) ;  /* 0x0000000000107947 */ /* 0x000fea0003800000 */
.L_x_49:
[----:B------:R-:W-:Y:S02]  /*2d50*/  MOV R0, 0xffffffff ;  /* 0xffffffff00007802 */ /* 0x000fe40000000f00 */
[----:B------:R-:W-:-:S03]  /*2d60*/  MOV R2, 0x2d90 ;  /* 0x00002d9000027802 */ /* 0x000fc60000000f00 */
[----:B------:R1:W-:Y:S04]  /*2d70*/  STS [UR37+0x110], R0 ;  /* 0x00011000ff007988 */ /* 0x0003e80008000825 */
[----:B-1-3-5:R-:W-:Y:S05]  /*2d80*/  CALL.REL.NOINC `($__internal_1_$__cuda_sm10x_tcgen05_guardrail_trap_phase_invalid_during_alloc) ;  /* 0x0000005000687944 */ /* 0x02afea0003c00000 */
.L_x_50:
[----:B------:R-:W-:Y:S05]  /*2d90*/  WARPSYNC.ALL ;  /* 0x0000000000007948 */ /* 0x000fea0003800000 */
[----:B------:R-:W2:Y:S01]  /*2da0*/  S2UR UR9, SR_CgaCtaId ;  /* 0x00000000000979c3 */ /* 0x000ea20000008800 */
[----:B------:R-:W-:Y:S01]  /*2db0*/  UMOV UR4, 0x400 ;  /* 0x0000040000047882 */ /* 0x000fe20000000000 */
[----:B------:R-:W-:-:S06]  /*2dc0*/  NOP ;  /* 0x0000000000007918 */ /* 0x000fcc0000000000 */
[----:B------:R-:W-:Y:S06]  /*2dd0*/  BAR.ARV 0x6, 0xa0 ;  /* 0x0182800000007b1d */ /* 0x000fec0000002000 */
[----:B------:R-:W4:Y:S01]  /*2de0*/  LDCU UR5, c[0x0][0x38c] ;  /* 0x00007180ff0577ac */ /* 0x000f220008000800 */
[----:B------:R-:W-:Y:S01]  /*2df0*/  IMAD.MOV.U32 R11, RZ, RZ, 0x1 ;  /* 0x00000001ff0b7424 */ /* 0x000fe200078e00ff */
[----:B------:R-:W-:Y:S01]  /*2e00*/  CS2R R8, SRZ ;  /* 0x0000000000087805 */ /* 0x000fe2000001ff00 */
[----:B------:R-:W-:Y:S01]  /*2e10*/  IMAD.MOV.U32 R10, RZ, RZ, RZ ;  /* 0x000000ffff0a7224 */ /* 0x000fe200078e00ff */
[----:B------:R-:W-:Y:S01]  /*2e20*/  UMOV UR12, URZ ;  /* 0x000000ff000c7c82 */ /* 0x000fe20008000000 */
[----:B------:R-:W-:Y:S01]  /*2e30*/  UMOV UR11, URZ ;  /* 0x000000ff000b7c82 */ /* 0x000fe20008000000 */
[----:B------:R-:W-:Y:S01]  /*2e40*/  UMOV UR30, 0x0 ;  /* 0x00000000001e7882 */ /* 0x000fe20000000000 */
[----:B------:R-:W-:Y:S01]  /*2e50*/  UMOV UR31, 0x41c04a0 ;  /* 0x041c04a0001f7882 */ /* 0x000fe20000000000 */
[----:B------:R-:W-:Y:S01]  /*2e60*/  UMOV UR28, 0x0 ;  /* 0x00000000001c7882 */ /* 0x000fe20000000000 */
[----:B------:R-:W-:Y:S01]  /*2e70*/  UMOV UR29, 0x41c04a0 ;  /* 0x041c04a0001d7882 */ /* 0x000fe20000000000 */
[----:B--2---:R-:W-:Y:S01]  /*2e80*/  ULEA UR9, UR9, UR4, 0x18 ;  /* 0x0000000409097291 */ /* 0x004fe2000f8ec0ff */
[----:B------:R-:W2:Y:S03]  /*2e90*/  LDCU UR4, c[0x0][0x38c] ;  /* 0x00007180ff0477ac */ /* 0x000ea60008000800 */
[----:B------:R-:W-:Y:S01]  /*2ea0*/  UIADD3 UR10, UPT, UPT, UR9, 0x3a00, URZ ;  /* 0x00003a00090a7890 */ /* 0x000fe2000fffe0ff */
[----:B------:R-:W-:-:S04]  /*2eb0*/  UMOV UR26, 0x0 ;  /* 0x00000000001a7882 */ /* 0x000fc80000000000 */
[----:B-1----:R-:W1:Y:S01]  /*2ec0*/  LDS R0, [UR9+0x110] ;  /* 0x00011009ff007984 */ /* 0x002e620008000800 */
[----:B------:R-:W-:Y:S01]  /*2ed0*/  USHF.R.U32.HI UR10, URZ, 0x4, UR10 ;  /* 0x00000004ff0a7899 */ /* 0x000fe2000801160a */
[----:B------:R-:W-:Y:S01]  /*2ee0*/  UMOV UR27, 0x41c04a0 ;  /* 0x041c04a0001b7882 */ /* 0x000fe20000000000 */
[----:B------:R-:W-:Y:S02]  /*2ef0*/  UMOV UR24, 0x0 ;  /* 0x0000000000187882 */ /* 0x000fe40000000000 */
[----:B------:R-:W-:Y:S01]  /*2f00*/  ULOP3.LUT UR10, UR10, 0x3fff, URZ, 0xc0, !UPT ;  /* 0x00003fff0a0a7892 */ /* 0x000fe2000f8ec0ff */
[----:B------:R-:W-:Y:S01]  /*2f10*/  UMOV UR25, 0x41c04a0 ;  /* 0x041c04a000197882 */ /* 0x000fe20000000000 */
[----:B------:R-:W-:Y:S01]  /*2f20*/  UMOV UR22, 0x0 ;  /* 0x0000000000167882 */ /* 0x000fe20000000000 */
[----:B------:R-:W-:Y:S01]  /*2f30*/  UMOV UR23, 0x41c04a0 ;  /* 0x041c04a000177882 */ /* 0x000fe20000000000 */
[----:B------:R-:W-:Y:S01]  /*2f40*/  UMOV UR20, 0x0 ;  /* 0x0000000000147882 */ /* 0x000fe20000000000 */
[----:B--2---:R-:W-:Y:S01]  /*2f50*/  UIADD3 UR4, UPT, UPT, UR4, 0xff, URZ ;  /* 0x000000ff04047890 */ /* 0x004fe2000fffe0ff */
[----:B------:R-:W-:Y:S01]  /*2f60*/  UMOV UR21, 0x41c04a0 ;  /* 0x041c04a000157882 */ /* 0x000fe20000000000 */
[----:B------:R-:W-:-:S02]  /*2f70*/  ULOP3.LUT UR10, UR10, 0x10000, URZ, 0xfc, !UPT ;  /* 0x000100000a0a7892 */ /* 0x000fc4000f8efcff */
[----:B------:R-:W-:Y:S02]  /*2f80*/  USHF.R.S32.HI UR8, URZ, 0x1f, UR4 ;  /* 0x0000001fff087899 */ /* 0x000fe40008011404 */
[----:B----4-:R-:W-:Y:S02]  /*2f90*/  UISETP.GE.AND UP3, UPT, UR5, 0x1, UPT ;  /* 0x000000010500788c */ /* 0x010fe4000bf66270 */
[----:B------:R-:W-:Y:S02]  /*2fa0*/  ULEA.HI UR8, UR8, UR4, URZ, 0x8 ;  /* 0x0000000408087291 */ /* 0x000fe4000f8f40ff */
[----:B------:R-:W-:Y:S02]  /*2fb0*/  UIADD3 UR4, UPT, UPT, UR9, 0x13a00, URZ ;  /* 0x00013a0009047890 */ /* 0x000fe4000fffe0ff */
[----:B------:R-:W-:Y:S02]  /*2fc0*/  USHF.R.S32.HI UR8, URZ, 0x8, UR8 ;  /* 0x00000008ff087899 */ /* 0x000fe40008011408 */
[----:B------:R-:W-:-:S02]  /*2fd0*/  USHF.R.U32.HI UR4, URZ, 0x4, UR4 ;  /* 0x00000004ff047899 */ /* 0x000fc40008011604 */
[----:B------:R-:W-:Y:S02]  /*2fe0*/  UISETP.LT.AND UP0, UPT, UR8, 0x1, UPT ;  /* 0x000000010800788c */ /* 0x000fe4000bf01270 */
[----:B------:R-:W-:Y:S02]  /*2ff0*/  ULOP3.LUT UR4, UR4, 0x3fff, URZ, 0xc0, !UPT ;  /* 0x00003fff04047892 */ /* 0x000fe4000f8ec0ff */
[----:B------:R-:W-:Y:S02]  /*3000*/  USEL UR16, UR8, 0x1, !UP0 ;  /* 0x0000000108107887 */ /* 0x000fe4000c000000 */
[----:B------:R-:W-:Y:S02]  /*3010*/  ULOP3.LUT UR4, UR4, 0x10000, URZ, 0xfc, !UPT ;  /* 0x0001000004047892 */ /* 0x000fe4000f8efcff */
[----:B------:R-:W-:Y:S01]  /*3020*/  UIADD3 UR16, UPT, UPT, -UR16, URZ, URZ ;  /* 0x000000ff10107290 */ /* 0x000fe2000fffe1ff */
[----:B------:R-:W-:Y:S01]  /*3030*/  UMOV UR34, 0x0 ;  /* 0x0000000000227882 */ /* 0x000fe20000000000 */
[----:B------:R-:W-:Y:S01]  /*3040*/  UMOV UR35, 0x41c04a0 ;  /* 0x041c04a000237882 */ /* 0x000fe20000000000 */
[----:B-1----:R-:W-:Y:S01]  /*3050*/  R2UR UR13, R0 ;  /* 0x00000000000d72ca */ /* 0x002fe200000e0000 */
[----:B------:R-:W-:Y:S01]  /*3060*/  UMOV UR32, 0x0 ;  /* 0x0000000000207882 */ /* 0x000fe20000000000 */
[----:B------:R-:W-:-:S13]  /*3070*/  UMOV UR33, 0x41c04a0 ;  /* 0x041c04a000217882 */ /* 0x000fda0000000000 */
.L_x_59:
[----:B------:R-:W-:Y:S02]  /*3080*/  LEA R0, R10, UR9, 0x3 ;  /* 0x000000090a007c11 */ /* 0x000fe4000f8e18ff */
[----:B------:R-:W-:Y:S02]  /*3090*/  SHF.L.U32 R5, R9, 0x1f, RZ ;  /* 0x0000001f09057819 */ /* 0x000fe400000006ff */
[----:B------:R-:W-:Y:S01]  /*30a0*/  PLOP3.LUT P0, PT, PT, PT, UP3, 0x80, 0x8 ;  /* 0x000000000008781c */ /* 0x000fe20003f0f038 */
[----:B------:R-:W-:Y:S01]  /*30b0*/  VIADD R3, R0, 0x70 ;  /* 0x0000007000037836 */ /* 0x000fe20000000000 */
[----:B-1----:R-:W1:Y:S02]  /*30c0*/  SYNCS.PHASECHK.TRANS64.TRYWAIT P1, [R0+URZ+0x60], R5 ;  /* 0x00006005000075a7 */ /* 0x002e6400080211ff */
[----:B-1--4-:R-:W-:Y:S09]  /*30d0*/  @!P1 BRA `(.L_x_53) ;  /* 0x00000048005c9947 */ /* 0x012ff20003800000 */
.L_x_111:
[----:B------:R-:W-:Y:S01]  /*30e0*/  LEA R4, R10, UR9, 0x4 ;  /* 0x000000090a047c11 */ /* 0x000fe2000f8e20ff */
[----:B------:R-:W-:Y:S01]  /*30f0*/  @UP3 ULEA UR5, UR11, UR9, 0x3 ;  /* 0x000000090b053291 */ /* 0x000fe2000f8e18ff */
[----:B------:R-:W-:Y:S01]  /*3100*/  PLOP3.LUT P2, PT, PT, PT, PT, 0x80, 0x8 ;  /* 0x000000000008781c */ /* 0x000fe20003f4f070 */
[----:B------:R-:W-:Y:S01]  /*3110*/  ULEA UR14, UR12, UR9, 0x3 ;  /* 0x000000090c0e7291 */ /* 0x000fe2000f8e18ff */
[----:B------:R-:W-:Y:S01]  /*3120*/  PRMT R3, RZ, 0x654, R3 ;  /* 0x00000654ff037816 */ /* 0x000fe20000000003 */
[----:B------:R-:W-:Y:S01]  /*3130*/  ULEA.HI UR15, UR12, UR12, URZ, 0x1 ;  /* 0x0000000c0c0f7291 */ /* 0x000fe2000f8f08ff */
[----:B-1----:R-:W1:Y:S01]  /*3140*/  LDS.128 R4, [R4+0xf0] ;  /* 0x0000f00004047984 */ /* 0x002e620000000c00 */
[----:B------:R-:W-:Y:S02]  /*3150*/  @P0 SHF.L.U32 R2, R8, 0x1f, RZ ;  /* 0x0000001f08020819 */ /* 0x000fe400000006ff */
[----:B------:R-:W-:Y:S01]  /*3160*/  SHF.L.U32 R0, R11, 0x1f, RZ ;  /* 0x0000001f0b007819 */ /* 0x000fe200000006ff */
[----:B------:R-:W-:Y:S01]  /*3170*/  @!PT LDS RZ, [RZ] ;  /* 0x00000000fffff984 */ /* 0x000fe20000000800 */
[----:B------:R-:W-:Y:S01]  /*3180*/  @!PT LDS RZ, [RZ] ;  /* 0x00000000fffff984 */ /* 0x000fe20000000800 */
[----:B------:R-:W-:Y:S01]  /*3190*/  @!PT LDS RZ, [RZ] ;  /* 0x00000000fffff984 */ /* 0x000fe20000000800 */
[----:B------:R-:W-:Y:S01]  /*31a0*/  @!PT LDS RZ, [RZ] ;  /* 0x00000000fffff984 */ /* 0x000fe20000000800 */
[----:B------:R2:W-:Y:S06]  /*31b0*/  MEMBAR.ALL.CTA ;  /* 0x0000000000007992 */ /* 0x0005ec0000008000 */
[----:B--2---:R-:W2:Y:S02]  /*31c0*/  FENCE.VIEW.ASYNC.S ;  /* 0x00000000000073c6 */ /* 0x004ea40000000000 */
[----:B--2---:R2:W-:Y:S01]  /*31d0*/  SYNCS.ARRIVE.TRANS64.RED.A1T0 RZ, [R3+URZ], RZ ;  /* 0x000000ff03ff79a7 */ /* 0x0045e200081004ff */
[----:B------:R2:W4:Y:S01]  /*31e0*/  @P0 SYNCS.PHASECHK.TRANS64.TRYWAIT P2, [UR5], R2 ;  /* 0x00000002ff0005a7 */ /* 0x0005220008041105 */
[----:B------:R-:W-:-:S02]  /*31f0*/  ULOP3.LUT UR5, UR15, 0xffe, URZ, 0xc0, !UPT ;  /* 0x00000ffe0f057892 */ /* 0x000fc4000f8ec0ff */
[----:B------:R-:W-:Y:S01]  /*3200*/  USHF.R.U32.HI UR15, URZ, 0x1, UR15 ;  /* 0x00000001ff0f7899 */ /* 0x000fe2000801160f */
[----:B-1----:R-:W-:Y:S01]  /*3210*/  LOP3.LUT P1, RZ, R6, 0x1, RZ, 0xc0, !PT ;  /* 0x0000000106ff7812 */ /* 0x002fe2000782c0ff */
[----:B------:R-:W-:Y:S02]  /*3220*/  UIADD3 UR5, UPT, UPT, -UR5, UR12, URZ ;  /* 0x0000000c05057290 */ /* 0x000fe4000fffe1ff */
[----:B------:R-:W-:-:S04]  /*3230*/  UIMAD UR15, UR15, 0x70, UR13 ;  /* 0x000000700f0f78a4 */ /* 0x000fc8000f8e020d */
[----:B------:R-:W-:Y:S01]  /*3240*/  ULEA UR15, UR5, UR15, 0x14 ;  /* 0x0000000f050f7291 */ /* 0x000fe2000f8ea0ff */
[----:B------:R-:W1:Y:S02]  /*3250*/  SYNCS.PHASECHK.TRANS64.TRYWAIT P0, [UR14+0xa0], R0 ;  /* 0x0000a000ff0075a7 */ /* 0x000e64000800110e */
[----:B-12-4-:R-:W-:Y:S09]  /*3260*/  @!P0 BRA `(.L_x_54) ;  /* 0x00000048000c8947 */ /* 0x016ff20003800000 */
.L_x_113:
[----:B------:R-:W-:Y:S01]  /*3270*/  IADD3 R10, PT, PT, R10, 0x1, RZ ;  /* 0x000000010a0a7810 */ /* 0x000fe20007ffe0ff */
[----:B------:R-:W-:Y:S06]  /*3280*/  BRA.U !UP3, `(.L_x_55) ;  /* 0x000000050b107547 */ /* 0x000fec000b800000 */
[----:B------:R-:W-:Y:S01]  /*3290*/  UPLOP3.LUT UP4, UPT, UPT, UPT, UPT, 0x40, 0x4 ;  /* 0x000000000004789c */ /* 0x000fe20003f8e870 */
[----:B------:R-:W-:Y:S01]  /*32a0*/  UMOV UR18, UR16 ;  /* 0x0000001000127c82 */ /* 0x000fe20008000000 */
[----:B------:R-:W-:Y:S01]  /*32b0*/  UMOV UR17, UR8 ;  /* 0x0000000800117c82 */ /* 0x000fe20008000000 */
[----:B------:R-:W-:-:S08]  /*32c0*/  UMOV UR5, UR11 ;  /* 0x0000000b00057c82 */ /* 0x000fd00008000000 */
.L_x_58:
[----:B------:R-:W-:Y:S02]  /*32d0*/  UIADD3 UR18, UPT, UPT, UR18, 0x1, URZ ;  /* 0x0000000112127890 */ /* 0x000fe4000fffe0ff */
[----:B--2---:R-:W-:Y:S02]  /*32e0*/  ULEA UR19, UR5, UR9, 0x3 ;  /* 0x0000000905137291 */ /* 0x004fe4000f8e18ff */
[----:B------:R-:W-:Y:S01]  /*32f0*/  UISETP.NE.AND UP0, UPT, UR18, URZ, UPT ;  /* 0x000000ff1200728c */ /* 0x000fe2000bf05270 */
[----:B----4-:R-:W-:Y:S10]  /*3300*/  @P2 BRA `(.L_x_56) ;  /* 0x00000000000c2947 */ /* 0x010ff40003800000 */
[----:B-1----:R-:W-:Y:S04]  /*3310*/  SHF.L.U32 R3, R8, 0x1f, RZ ;  /* 0x0000001f08037819 */ /* 0x002fe800000006ff */
[----:B------:R-:W1:Y:S02]  /*3320*/  SYNCS.PHASECHK.TRANS64.TRYWAIT P0, [UR19], R3 ;  /* 0x00000003ff0075a7 */ /* 0x000e640008001113 */
[----:B-1----:R-:W-:Y:S05]  /*3330*/  @!P0 BRA `(.L_x_57) ;  /* 0x0000004400f08947 */ /* 0x002fea0003800000 */
.L_x_56:
[----:B------:R-:W-:Y:S01]  /*3340*/  UISETP.NE.AND UP1, UPT, UR17, 0x1, UPT ;  /* 0x000000011100788c */ /* 0x000fe2000bf25270 */
[----:B------:R-:W-:Y:S01]  /*3350*/  PLOP3.LUT P2, PT, PT, PT, PT, 0x80, 0x8 ;  /* 0x000000000008781c */ /* 0x000fe20003f4f070 */
[----:B------:R-:W-:Y:S02]  /*3360*/  UIADD3 UR11, UPT, UPT, UR5, 0x1, URZ ;  /* 0x00000001050b7890 */ /* 0x000fe4000fffe0ff */
[----:B------:R-:W-:Y:S02]  /*3370*/  UIMAD UR6, UR5, 0x700, UR4 ;  /* 0x00000700050678a4 */ /* 0x000fe4000f8e0204 */
[----:B------:R-:W-:Y:S01]  /*3380*/  UISETP.NE.AND UP2, UPT, UR11, 0x4, UPT ;  /* 0x000000040b00788c */ /* 0x000fe2000bf45270 */
[----:B------:R-:W-:Y:S01]  /*3390*/  PLOP3.LUT P0, PT, PT, PT, UP1, 0x80, 0x8 ;  /* 0x000000000008781c */ /* 0x000fe20003f0f018 */
[----:B------:R-:W-:Y:S02]  /*33a0*/  ULEA UR64, UR5, UR10, 0xa ;  /* 0x0000000a05407291 */ /* 0x000fe4000f8e50ff */
[----:B------:R-:W-:Y:S02]  /*33b0*/  USEL UR37, URZ, 0x1, UP2 ;  /* 0x00000001ff257887 */ /* 0x000fe40009000000 */
[----:B------:R-:W-:Y:S02]  /*33c0*/  USEL UR11, UR11, URZ, UP2 ;  /* 0x000000ff0b0b7287 */ /* 0x000fe40009000000 */
[----:B------:R-:W-:Y:S02]  /*33d0*/  UIADD3 UR62, UPT, UPT, UR6, 0x2, URZ ;  /* 0x00000002063e7890 */ /* 0x000fe4000fffe0ff */
[----:B------:R-:W-:Y:S01]  /*33e0*/  @UP1 ULEA UR36, UR11, UR9, 0x3 ;  /* 0x000000090b241291 */ /* 0x000fe2000f8e18ff */
[----:B------:R-:W-:Y:S01]  /*33f0*/  LOP3.LUT R8, R8, UR37, RZ, 0x3c, !PT ;  /* 0x0000002508087c12 */ /* 0x000fe2000f8e3cff */
[----:B------:R-:W-:Y:S02]  /*3400*/  UIADD3 UR60, UPT, UPT, UR64, 0x2, URZ ;  /* 0x00000002403c7890 */ /* 0x000fe4000fffe0ff */
[----:B------:R-:W-:Y:S01]  /*3410*/  UIADD3 UR58, UPT, UPT, UR6, 0x4, URZ ;  /* 0x00000004063a7890 */ /* 0x000fe2000fffe0ff */
[----:B-1----:R-:W-:Y:S01]  /*3420*/  @P0 SHF.L.U32 R0, R8, 0x1f, RZ ;  /* 0x0000001f08000819 */ /* 0x002fe200000006ff */
[----:B------:R-:W-:Y:S02]  /*3430*/  UIADD3 UR56, UPT, UPT, UR64, 0x4, URZ ;  /* 0x0000000440387890 */ /* 0x000fe4000fffe0ff */
[----:B------:R-:W-:Y:S01]  /*3440*/  UIADD3 UR54, UPT, UPT, UR6, 0x6, URZ ;  /* 0x0000000606367890 */ /* 0x000fe2000fffe0ff */
[----:B------:R2:W4:Y:S01]  /*3450*/  @P0 SYNCS.PHASECHK.TRANS64.TRYWAIT P2, [UR36], R0 ;  /* 0x00000000ff0005a7 */ /* 0x0005220008041124 */
[----:B------:R-:W-:Y:S02]  /*3460*/  UIADD3 UR52, UPT, UPT, UR64, 0x6, URZ ;  /* 0x0000000640347890 */ /* 0x000fe4000fffe0ff */
        /* <DEDUP_REMOVED lines=9> */
[----:B------:R-:W-:Y:S01]  /*3500*/  UIADD3 UR17, UPT, UPT, UR17, -0x1, URZ ;  /* 0xffffffff11117890 */ /* 0x000fe2000fffe0ff */
[----:B------:R-:W-:Y:S01]  /*3510*/  UMOV UR7, 0x40004040 ;  /* 0x4000404000077882 */ /* 0x000fe20000000000 */
[----:B------:R-:W-:Y:S01]  /*3520*/  UMOV UR65, 0x40004040 ;  /* 0x4000404000417882 */ /* 0x000fe20000000000 */
[----:B------:R-:W-:Y:S01]  /*3530*/  UMOV UR63, 0x40004040 ;  /* 0x40004040003f7882 */ /* 0x000fe20000000000 */
[----:B------:R2:W-:Y:S01]  /*3540*/  UTCIMMA gdesc[UR64], gdesc[UR6], tmem[UR15], tmem[UR30], idesc[UR31], UP4 ;  /* 0x00ff1e06400075ea */ /* 0x0005e2000a00010f */
[----:B------:R-:W-:Y:S01]  /*3550*/  UPLOP3.LUT UP4, UPT, UPT, UPT, UPT, 0x80, 0x8 ;  /* 0x000000000008789c */ /* 0x000fe20003f8f070 */
[----:B------:R-:W-:Y:S01]  /*3560*/  UMOV UR61, 0x40004040 ;  /* 0x40004040003d7882 */ /* 0x000fe20000000000 */
[----:B------:R-:W-:Y:S01]  /*3570*/  UMOV UR59, 0x40004040 ;  /* 0x40004040003b7882 */ /* 0x000fe20000000000 */
[----:B------:R2:W-:Y:S01]  /*3580*/  UTCIMMA gdesc[UR60], gdesc[UR62], tmem[UR15], tmem[UR28], idesc[UR29], UPT ;  /* 0x00ff1c3e3c0075ea */ /* 0x0005e2000b80010f */
        /* <DEDUP_REMOVED lines=14> */
[----:B------:R-:W-:Y:S01]  /*3670*/  UMOV UR37, 0x40004040 ;  /* 0x4000404000257882 */ /* 0x000fe20000000000 */
[----:B------:R2:W-:Y:S01]  /*3680*/  UTCIMMA gdesc[UR40], gdesc[UR42], tmem[UR15], tmem[UR34], idesc[UR35], UPT ;  /* 0x00ff222a280075ea */ /* 0x0005e2000b80010f */
[----:B------:R2:W-:Y:S01]  /*3690*/  UTCIMMA gdesc[UR36], gdesc[UR38], tmem[UR15], tmem[UR32], idesc[UR33], UPT ;  /* 0x00ff2026240075ea */ /* 0x0005e2000b80010f */
[----:B------:R2:W-:Y:S01]  /*36a0*/  UTCBAR [UR19], URZ ;  /* 0x000000ff130073e9 */ /* 0x0005e200080000ff */
[----:B------:R-:W-:Y:S01]  /*36b0*/  UMOV UR5, UR11 ;  /* 0x0000000b00057c82 */ /* 0x000fe20008000000 */
[----:B------:R-:W-:Y:S05]  /*36c0*/  BRA.U UP0, `(.L_x_58) ;  /* 0xfffffffd00007547 */ /* 0x000fea000b83ffff */
.L_x_55:
[----:B------:R-:W-:Y:S01]  /*36d0*/  UIADD3 UR12, UPT, UPT, UR12, 0x1, URZ ;  /* 0x000000010c0c7890 */ /* 0x000fe2000fffe0ff */
[C---:B------:R-:W-:Y:S01]  /*36e0*/  ISETP.NE.AND P0, PT, R10.reuse, 0x2, PT ;  /* 0x000000020a00780c */ /* 0x040fe20003f05270 */
[----:B------:R-:W-:Y:S02]  /*36f0*/  UIADD3 UR14, UPT, UPT, UR14, 0x80, URZ ;  /* 0x000000800e0e7890 */ /* 0x000fe4000fffe0ff */
[----:B------:R-:W-:Y:S01]  /*3700*/  UISETP.NE.AND UP0, UPT, UR12, 0x4, UPT ;  /* 0x000000040c00788c */ /* 0x000fe2000bf05270 */
[----:B-12---:R-:W-:Y:S02]  /*3710*/  SEL R0, RZ, 0x1, P0 ;  /* 0x00000001ff007807 */ /* 0x006fe40000000000 */
[----:B------:R-:W-:Y:S01]  /*3720*/  SEL R10, R10, RZ, P0 ;  /* 0x000000ff0a0a7207 */ /* 0x000fe20000000000 */
[----:B------:R-:W-:Y:S01]  /*3730*/  USEL UR5, URZ, 0x1, UP0 ;  /* 0x00000001ff057887 */ /* 0x000fe20008000000 */
[----:B------:R-:W-:Y:S01]  /*3740*/  LOP3.LUT R9, R9, R0, RZ, 0x3c, !PT ;  /* 0x0000000009097212 */ /* 0x000fe200078e3cff */
[----:B------:R-:W-:Y:S01]  /*3750*/  USEL UR12, UR12, URZ, UP0 ;  /* 0x000000ff0c0c7287 */ /* 0x000fe20008000000 */
[----:B------:R1:W-:Y:S03]  /*3760*/  UTCBAR [UR14], URZ ;  /* 0x000000ff0e0073e9 */ /* 0x0003e600080000ff */
[----:B------:R-:W-:Y:S01]  /*3770*/  LOP3.LUT R11, R11, UR5, RZ, 0x3c, !PT ;  /* 0x000000050b0b7c12 */ /* 0x000fe2000f8e3cff */
[----:B------:R-:W-:Y:S07]  /*3780*/  @P1 BRA `(.L_x_59) ;  /* 0xfffffff8003c1947 */ /* 0x000fee000383ffff */
[----:B------:R-:W2:Y:S01]  /*3790*/  S2UR UR4, SR_CgaCtaId ;  /* 0x00000000000479c3 */ /* 0x000ea20000008800 */
[----:B------:R-:W-:Y:S01]  /*37a0*/  ELECT P0, URZ, PT ;  /* 0x0000000000ff782f */ /* 0x000fe20003800000 */
[----:B------:R-:W-:Y:S01]  /*37b0*/  IMAD.MOV.U32 R0, RZ, RZ, 0x1 ;  /* 0x00000001ff007424 */ /* 0x000fe200078e00ff */
[----:B------:R-:W-:Y:S01]  /*37c0*/  UIADD3 UR9, UPT, UPT, UR9, 0xa0, URZ ;  /* 0x000000a009097890 */ /* 0x000fe2000fffe0ff */
[----:B------:R-:W-:Y:S01]  /*37d0*/  SHF.L.U32 R3, R11, 0x1f, RZ ;  /* 0x0000001f0b037819 */ /* 0x000fe200000006ff */
[----:B------:R-:W-:-:S03]  /*37e0*/  UMOV UR5, 0x40 ;  /* 0x0000004000057882 */ /* 0x000fc60000000000 */
[----:B------:R-:W-:Y:S01]  /*37f0*/  UVIRTCOUNT.DEALLOC.SMPOOL 0x80 ;  /* 0x000000800000784c */ /* 0x000fe20000000000 */
[----:B--2---:R-:W-:Y:S02]  /*3800*/  ULEA UR4, UR4, UR5, 0x18 ;  /* 0x0000000504047291 */ /* 0x004fe4000f8ec0ff */
[----:B------:R-:W-:-:S07]  /*3810*/  ULEA UR5, UR12, UR9, 0x3 ;  /* 0x000000090c057291 */ /* 0x000fce000f8e18ff */
[----:B------:R2:W-:Y:S02]  /*3820*/  @P0 STS.U8 [UR4+0x1c], R0 ;  /* 0x00001c00ff000988 */ /* 0x0005e40008000004 */
[----:B------:R-:W3:Y:S02]  /*3830*/  SYNCS.PHASECHK.TRANS64.TRYWAIT P0, [UR5], R3 ;  /* 0x00000003ff0075a7 */ /* 0x000ee40008001105 */
[----:B--23--:R-:W-:Y:S05]  /*3840*/  @!P0 BRA `(.L_x_60) ;  /* 0x0000004000c48947 */ /* 0x00cfea0003800000 */
.L_x_116:
[----:B------:R-:W-:-:S04]  /*3850*/  UIADD3 UR6, UPT, UPT, UR12, 0x1, URZ ;  /* 0x000000010c067890 */ /* 0x000fc8000fffe0ff */
[----:B------:R-:W-:-:S04]  /*3860*/  UISETP.NE.AND UP0, UPT, UR6, 0x4, UPT ;  /* 0x000000040600788c */ /* 0x000fc8000bf05270 */
[----:B------:R-:W-:Y:S02]  /*3870*/  USEL UR7, URZ, 0x1, UP0 ;  /* 0x00000001ff077887 */ /* 0x000fe40008000000 */
[----:B------:R-:W-:-:S04]  /*3880*/  USEL UR6, UR6, URZ, UP0 ;  /* 0x000000ff06067287 */ /* 0x000fc80008000000 */
[----:B------:R-:W-:Y:S01]  /*3890*/  ULEA UR5, UR6, UR9, 0x3 ;  /* 0x0000000906057291 */ /* 0x000fe2000f8e18ff */
[----:B------:R-:W-:-:S04]  /*38a0*/  LOP3.LUT R2, R11, UR7, RZ, 0x3c, !PT ;  /* 0x000000070b027c12 */ /* 0x000fc8000f8e3cff */
[----:B--2---:R-:W-:-:S04]  /*38b0*/  SHF.L.U32 R3, R2, 0x1f, RZ ;  /* 0x0000001f02037819 */ /* 0x004fc800000006ff */
[----:B------:R-:W2:Y:S02]  /*38c0*/  SYNCS.PHASECHK.TRANS64.TRYWAIT P0, [UR5], R3 ;  /* 0x00000003ff0075a7 */ /* 0x000ea40008001105 */
[----:B--2---:R-:W-:Y:S05]  /*38d0*/  @!P0 BRA `(.L_x_61) ;  /* 0x0000004000b88947 */ /* 0x004fea0003800000 */
.L_x_118:
        /* <DEDUP_REMOVED lines=9> */
.L_x_120:
[----:B------:R-:W-:-:S04]  /*3970*/  UIADD3 UR6, UPT, UPT, UR6, 0x1, URZ ;  /* 0x0000000106067890 */ /* 0x000fc8000fffe0ff */
[----:B------:R-:W-:-:S04]  /*3980*/  UISETP.NE.AND UP0, UPT, UR6, 0x4, UPT ;  /* 0x000000040600788c */ /* 0x000fc8000bf05270 */
[----:B------:R-:W-:Y:S02]  /*3990*/  USEL UR5, URZ, 0x1, UP0 ;  /* 0x00000001ff057887 */ /* 0x000fe40008000000 */
[----:B------:R-:W-:-:S04]  /*39a0*/  USEL UR6, UR6, URZ, UP0 ;  /* 0x000000ff06067287 */ /* 0x000fc80008000000 */
[----:B------:R-:W-:Y:S01]  /*39b0*/  ULEA UR6, UR6, UR9, 0x3 ;  /* 0x0000000906067291 */ /* 0x000fe2000f8e18ff */
[----:B--2---:R-:W-:-:S04]  /*39c0*/  LOP3.LUT R3, R2, UR5, RZ, 0x3c, !PT ;  /* 0x0000000502037c12 */ /* 0x004fc8000f8e3cff */
[----:B------:R-:W-:-:S04]  /*39d0*/  SHF.L.U32 R3, R3, 0x1f, RZ ;  /* 0x0000001f03037819 */ /* 0x000fc800000006ff */
[----:B------:R-:W2:Y:S02]  /*39e0*/  SYNCS.PHASECHK.TRANS64.TRYWAIT P0, [UR6], R3 ;  /* 0x00000003ff0075a7 */ /* 0x000ea40008001106 */
[----:B--2---:R-:W-:Y:S05]  /*39f0*/  @!P0 BRA `(.L_x_63) ;  /* 0x0000004000a08947 */ /* 0x004fea0003800000 */
.L_x_122:
[----:B------:R-:W-:Y:S01]  /*3a00*/  NOP ;  /* 0x0000000000007918 */ /* 0x000fe20000000000 */
[----:B--2---:R-:W2:Y:S01]  /*3a10*/  LDS R0, [UR4+0x14] ;  /* 0x00001404ff007984 */ /* 0x004ea20008000800 */
[----:B------:R-:W-:Y:S01]  /*3a20*/  ULOP3.LUT UR6, UR13, 0xffff, URZ, 0xc0, !UPT ;  /* 0x0000ffff0d067892 */ /* 0x000fe2000f8ec0ff */
[----:B------:R-:W-:Y:S01]  /*3a30*/  UMOV UR8, 0xffff ;  /* 0x0000ffff00087882 */ /* 0x000fe20000000000 */
[----:B------:R-:W-:Y:S02]  /*3a40*/  UMOV UR5, 0x1 ;  /* 0x0000000100057882 */ /* 0x000fe40000000000 */
[----:B------:R-:W-:-:S04]  /*3a50*/  USHF.R.U32.HI UR6, URZ, 0x5, UR6 ;  /* 0x00000005ff067899 */ /* 0x000fc80008011606 */
[----:B------:R-:W-:Y:S02]  /*3a60*/  USHF.L.U32 UR8, UR8, UR6, URZ ;  /* 0x0000000608087299 */ /* 0x000fe400080006ff */
[----:B------:R-:W-:-:S04]  /*3a70*/  USHF.L.U32 UR5, UR5, UR6, URZ ;  /* 0x0000000605057299 */ /* 0x000fc800080006ff */
[----:B--2---:R-:W-:-:S04]  /*3a80*/  LOP3.LUT R0, R0, UR8, RZ, 0xc0, !PT ;  /* 0x0000000800007c12 */ /* 0x004fc8000f8ec0ff */
[----:B------:R-:W-:-:S13]  /*3a90*/  ISETP.NE.AND P0, PT, R0, UR8, PT ;  /* 0x0000000800007c0c */ /* 0x000fda000bf05270 */
[----:B------:R-:W-:Y:S05]  /*3aa0*/  @P0 BRA `(.L_x_64) ;  /* 0x0000000000580947 */ /* 0x000fea0003800000 */
[----:B------:R-:W2:Y:S02]  /*3ab0*/  LDS R0, [UR4+0x18] ;  /* 0x00001804ff007984 */ /* 0x000ea40008000800 */
[----:B--2---:R-:W-:-:S04]  /*3ac0*/  LOP3.LUT R0, R0, UR5, RZ, 0xc0, !PT ;  /* 0x0000000500007c12 */ /* 0x004fc8000f8ec0ff */
[----:B------:R-:W-:-:S13]  /*3ad0*/  ISETP.NE.AND P0, PT, R0, UR5, PT ;  /* 0x0000000500007c0c */ /* 0x000fda000bf05270 */
[----:B------:R-:W-:Y:S05]  /*3ae0*/  @P0 BRA `(.L_x_65) ;  /* 0x00000000003c0947 */ /* 0x000fea0003800000 */
[----:B------:R-:W2:Y:S01]  /*3af0*/  S2R R2, SR_LANEID ;  /* 0x0000000000027919 */ /* 0x000ea20000000000 */
[----:B------:R-:W-:Y:S01]  /*3b00*/  ULOP3.LUT UR8, URZ, UR8, URZ, 0x33, !UPT ;  /* 0x00000008ff087292 */ /* 0x000fe2000f8e33ff */
[----:B------:R-:W-:Y:S01]  /*3b10*/  LOP3.LUT R4, RZ, UR5, RZ, 0x33, !PT ;  /* 0x00000005ff047c12 */ /* 0x000fe2000f8e33ff */
[----:B------:R-:W-:Y:S02]  /*3b20*/  VOTEU.ANY UR7, UPT, PT ;  /* 0x0000000000077886 */ /* 0x000fe400038e0100 */
[----:B------:R-:W-:Y:S01]  /*3b30*/  UFLO.U32 UR7, UR7 ;  /* 0x00000007000772bd */ /* 0x000fe200080e0000 */
[----:B------:R-:W3:Y:S01]  /*3b40*/  REDUX UR5, R4 ;  /* 0x00000000040573c4 */ /* 0x000ee20000000000 */
[----:B------:R-:W-:-:S06]  /*3b50*/  IMAD.U32 R0, RZ, RZ, UR8 ;  /* 0x00000008ff007e24 */ /* 0x000fcc000f8e00ff */
[----:B------:R1:W-:Y:S01]  /*3b60*/  UTCATOMSWS.AND URZ, UR8 ;  /* 0x0000000800ff79e3 */ /* 0x0003e20008000000 */
[----:B------:R-:W4:Y:S01]  /*3b70*/  REDUX UR6, R0 ;  /* 0x00000000000673c4 */ /* 0x000f220000000000 */
[----:B--2---:R-:W-:Y:S01]  /*3b80*/  ISETP.EQ.U32.AND P0, PT, R2, UR7, PT ;  /* 0x0000000702007c0c */ /* 0x004fe2000bf02070 */
[----:B---3--:R-:W-:Y:S01]  /*3b90*/  IMAD.U32 R2, RZ, RZ, UR5 ;  /* 0x00000005ff027e24 */ /* 0x008fe2000f8e00ff */
[----:B----4-:R-:W-:-:S11]  /*3ba0*/  MOV R3, UR6 ;  /* 0x0000000600037c02 */ /* 0x010fd60008000f00 */
[----:B------:R1:W-:Y:S04]  /*3bb0*/  @P0 ATOMS.AND RZ, [UR4+0x14], R3 ;  /* 0x00001403ffff098c */ /* 0x0003e8000a800004 */
[----:B------:R1:W-:Y:S01]  /*3bc0*/  @P0 ATOMS.AND RZ, [UR4+0x18], R2 ;  /* 0x00001802ffff098c */ /* 0x0003e2000a800004 */
[----:B------:R-:W-:Y:S05]  /*3bd0*/  BRA `(.L_x_66) ;  /* 0x0000000000147947 */ /* 0x000fea0003800000 */
.L_x_65:
[----:B------:R-:W-:Y:S02]  /*3be0*/  MOV R2, 0x3c00 ;  /* 0x00003c0000027802 */ /* 0x000fe40000000f00 */
[----:B-1--45:R-:W-:Y:S05]  /*3bf0*/  CALL.REL.NOINC `($__internal_0_$__cuda_sm10x_tcgen05_guardrail_trap_col_being_dealloced_not_returned_by_alloc) ;  /* 0x0000004000c07944 */ /* 0x032fea0003c00000 */
[----:B------:R-:W-:Y:S05]  /*3c00*/  BRA `(.L_x_66) ;  /* 0x0000000000087947 */ /* 0x000fea0003800000 */
.L_x_64:
[----:B------:R-:W-:Y:S02]  /*3c10*/  MOV R2, 0x3c30 ;  /* 0x00003c3000027802 */ /* 0x000fe40000000f00 */
[----:B-1--45:R-:W-:Y:S05]  /*3c20*/  CALL.REL.NOINC `($__internal_2_$__cuda_sm10x_tcgen05_guardrail_trap_unallocated_columns_being_dealloced) ;  /* 0x0000004000cc7944 */ /* 0x032fea0003c00000 */
.L_x_66:
[----:B------:R-:W-:Y:S01]  /*3c30*/  NOP ;  /* 0x0000000000007918 */ /* 0x000fe20000000000 */
[----:B-1----:R-:W-:Y:S05]  /*3c40*/  EXIT ;  /* 0x000000000000794d */ /* 0x002fea0003800000 */
.L_x_48:
[----:B------:R-:W-:-:S09]  /*3c50*/  UISETP.NE.OR UP2, UPT, UR8, 0x3, !UP2 ;  /* 0x000000030800788c */ /* 0x000fd2000d745670 */
[----:B------:R-:W-:Y:S05]  /*3c60*/  BRA.U UP2, `(.L_x_67) ;  /* 0x0000000d02647547 */ /* 0x000fea000b800000 */
[----:B------:R-:W1:Y:S01]  /*3c70*/  LDC R0, c[0x0][0xb30] ;  /* 0x0002cc00ff007b82 */ /* 0x000e620000000800 */
[----:B------:R-:W2:Y:S01]  /*3c80*/  LDCU.64 UR8, c[0x0][0x888] ;  /* 0x00011100ff0877ac */ /* 0x000ea20008000a00 */
[----:B------:R-:W-:Y:S02]  /*3c90*/  HFMA2 R29, -RZ, RZ, 0, 0 ;  /* 0x00000000ff1d7431 */ /* 0x000fe400000001ff */
[----:B------:R-:W-:Y:S01]  /*3ca0*/  IMAD.MOV.U32 R31, RZ, RZ, 0x1 ;  /* 0x00000001ff1f7424 */ /* 0x000fe200078e00ff */
[----:B------:R-:W-:Y:S01]  /*3cb0*/  MOV R21, 0x1c00 ;  /* 0x00001c0000157802 */ /* 0x000fe20000000f00 */
[----:B------:R-:W4:Y:S01]  /*3cc0*/  LDCU.64 UR4, c[0x0][0x890] ;  /* 0x00011200ff0477ac */ /* 0x000f220008000a00 */
[----:B------:R-:W-:Y:S01]  /*3cd0*/  IMAD.MOV.U32 R30, RZ, RZ, RZ ;  /* 0x000000ffff1e7224 */ /* 0x000fe200078e00ff */
[----:B------:R-:W3:Y:S01]  /*3ce0*/  LDC R19, c[0x0][0x370] ;  /* 0x0000dc00ff137b82 */ /* 0x000ee20000000800 */
[----:B------:R-:W-:Y:S01]  /*3cf0*/  UMOV UR7, 0x400 ;  /* 0x0000040000077882 */ /* 0x000fe20000000000 */
[----:B------:R-:W-:-:S02]  /*3d00*/  UPLOP3.LUT UP1, UPT, UPT, UPT, UPT, 0x40, 0x4 ;  /* 0x000000000004789c */ /* 0x000fc40003f2e870 */
[----:B------:R-:W-:-:S04]  /*3d10*/  ULEA UR7, UR37, UR7, 0x18 ;  /* 0x0000000725077291 */ /* 0x000fc8000f8ec0ff */
[----:B------:R-:W3:Y:S01]  /*3d20*/  LDC R2, c[0x0][0xb0c] ;  /* 0x0002c300ff027b82 */ /* 0x000ee20000000800 */
[----:B--2---:R-:W-:Y:S02]  /*3d30*/  UISETP.NE.U32.AND UP5, UPT, UR8, URZ, UPT ;  /* 0x000000ff0800728c */ /* 0x004fe4000bfa5070 */
[----:B------:R-:W-:Y:S02]  /*3d40*/  UIADD3 UR8, UPT, UPT, UR7, 0x40, URZ ;  /* 0x0000004007087890 */ /* 0x000fe4000fffe0ff */
[----:B----4-:R-:W-:-:S03]  /*3d50*/  UISETP.NE.U32.AND UP6, UPT, UR4, URZ, UPT ;  /* 0x000000ff0400728c */ /* 0x010fc6000bfc5070 */
[----:B------:R-:W2:Y:S01]  /*3d60*/  LDC R18, c[0x0][0xb20] ;  /* 0x0002c800ff127b82 */ /* 0x000ea20000000800 */
[----:B-1----:R-:W-:Y:S01]  /*3d70*/  ISETP.NE.AND P1, PT, R0, 0x1, PT ;  /* 0x000000010000780c */ /* 0x002fe20003f25270 */
[----:B------:R-:W-:Y:S02]  /*3d80*/  UISETP.NE.AND.EX UP5, UPT, UR9, URZ, UPT, UP5 ;  /* 0x000000ff0900728c */ /* 0x000fe4000bfa5350 */
[----:B------:R-:W-:Y:S02]  /*3d90*/  UPRMT UR37, UR37, 0x654, UR8 ;  /* 0x0000065425257896 */ /* 0x000fe40008000008 */
[----:B------:R-:W-:Y:S02]  /*3da0*/  UISETP.NE.AND.EX UP6, UPT, UR5, URZ, UPT, UP6 ;  /* 0x000000ff0500728c */ /* 0x000fe4000bfc5360 */
[----:B------:R-:W1:Y:S08]  /*3db0*/  LDC.64 R32, c[0x0][0x348] ;  /* 0x0000d200ff207b82 */ /* 0x000e700000000a00 */
[----:B------:R-:W4:Y:S08]  /*3dc0*/  LDC.64 R16, c[0x0][0xb10] ;  /* 0x0002c400ff107b82 */ /* 0x000f300000000a00 */
[----:B------:R-:W1:Y:S08]  /*3dd0*/  LDC.64 R6, c[0x0][0xb18] ;  /* 0x0002c600ff067b82 */ /* 0x000e700000000a00 */
[----:B------:R-:W1:Y:S08]  /*3de0*/  LDC.64 R4, c[0x0][0xb28] ;  /* 0x0002ca00ff047b82 */ /* 0x000e700000000a00 */
[----:B--23--:R-:W1:Y:S02]  /*3df0*/  LDC R20, c[0x0][0x374] ;  /* 0x0000dd00ff147b82 */ /* 0x00ce640000000800 */
.L_x_75:
[C---:B------:R-:W-:Y:S02]  /*3e00*/  LEA R0, R30.reuse, UR7, 0x3 ;  /* 0x000000071e007c11 */ /* 0x040fe4000f8e18ff */
[----:B------:R-:W-:Y:S02]  /*3e10*/  SHF.L.U32 R3, R29, 0x1f, RZ ;  /* 0x0000001f1d037819 */ /* 0x000fe400000006ff */
[----:B------:R-:W-:Y:S02]  /*3e20*/  LEA R24, R30, UR7, 0x4 ;  /* 0x000000071e187c11 */ /* 0x000fe4000f8e20ff */
[----:B------:R-:W2:Y:S02]  /*3e30*/  SYNCS.PHASECHK.TRANS64.TRYWAIT P0, [R0+URZ+0x60], R3 ;  /* 0x00006003000075a7 */ /* 0x000ea400080011ff */
[----:B--23--:R-:W-:Y:S05]  /*3e40*/  @!P0 BRA `(.L_x_68) ;  /* 0x0000003c00a48947 */ /* 0x00cfea0003800000 */
.L_x_123:
[----:B------:R-:W-:Y:S01]  /*3e50*/  ISETP.GE.AND P0, PT, R22, 0x1, PT ;  /* 0x000000011600780c */ /* 0x000fe20003f06270 */
[----:B------:R-:W3:Y:S01]  /*3e60*/  LDS.128 R24, [R24+0xf0] ;  /* 0x0000f00018187984 */ /* 0x000ee20000000c00 */
[----:B------:R-:W-:Y:S01]  /*3e70*/  ISETP.NE.U32.AND P4, PT, RZ, UR4, PT ;  /* 0x00000004ff007c0c */ /* 0x000fe2000bf85070 */
[----:B--2---:R-:W-:Y:S01]  /*3e80*/  VIADD R0, R0, 0x70 ;  /* 0x0000007000007836 */ /* 0x004fe20000000000 */
[----:B------:R-:W-:Y:S02]  /*3e90*/  SHF.L.U32 R23, R31, 0x1f, RZ ;  /* 0x0000001f1f177819 */ /* 0x000fe400000006ff */
[----:B------:R-:W-:Y:S02]  /*3ea0*/  ISETP.NE.AND.EX P4, PT, RZ, UR5, PT, P4 ;  /* 0x00000005ff007c0c */ /* 0x000fe4000bf85340 */
[----:B------:R-:W-:Y:S01]  /*3eb0*/  PRMT R0, RZ, 0x654, R0 ;  /* 0x00000654ff007816 */ /* 0x000fe20000000000 */
[----:B------:R-:W-:Y:S01]  /*3ec0*/  @!PT LDS RZ, [RZ] ;  /* 0x00000000fffff984 */ /* 0x000fe20000000800 */
[----:B------:R-:W-:Y:S01]  /*3ed0*/  @!PT LDS RZ, [RZ] ;  /* 0x00000000fffff984 */ /* 0x000fe20000000800 */
[----:B------:R-:W-:Y:S01]  /*3ee0*/  @!PT LDS RZ, [RZ] ;  /* 0x00000000fffff984 */ /* 0x000fe20000000800 */
[----:B------:R-:W-:Y:S01]  /*3ef0*/  @!PT LDS RZ, [RZ] ;  /* 0x00000000fffff984 */ /* 0x000fe20000000800 */
[----:B------:R2:W-:Y:S06]  /*3f00*/  MEMBAR.ALL.CTA ;  /* 0x0000000000007992 */ /* 0x0005ec0000008000 */
[----:B--2---:R-:W2:Y:S02]  /*3f10*/  FENCE.VIEW.ASYNC.S ;  /* 0x00000000000073c6 */ /* 0x004ea40000000000 */
[----:B--2---:R2:W-:Y:S01]  /*3f20*/  SYNCS.ARRIVE.TRANS64.RED.A1T0 RZ, [R0+URZ], RZ ;  /* 0x000000ff00ff79a7 */ /* 0x0045e200081004ff */
[----:B---3--:R-:W-:Y:S11]  /*3f30*/  LOP3.LUT P3, RZ, R26, 0x1, RZ, 0xc0, !PT ;  /* 0x000000011aff7812 */ /* 0x008ff6000786c0ff */
[----:B------:R-:W-:Y:S02]  /*3f40*/  @!UPT UIADD3 URZ, UPT, UPT, URZ, URZ, URZ ;  /* 0x000000fffffff290 */ /* 0x000fe4000fffe0ff */
[----:B------:R-:W-:Y:S02]  /*3f50*/  @P3 MOV R13, R24 ;  /* 0x00000018000d3202 */ /* 0x000fe40000000f00 */
[----:B------:R-:W-:Y:S01]  /*3f60*/  @P3 LOP3.LUT R8, R25, 0xffff, RZ, 0xc0, !PT ;  /* 0x0000ffff19083812 */ /* 0x000fe200078ec0ff */
[----:B--2---:R-:W-:Y:S06]  /*3f70*/  @!P0 BRA `(.L_x_69) ;  /* 0x0000000000a48947 */ /* 0x004fec0003800000 */
[----:B-1----:R-:W-:Y:S01]  /*3f80*/  IMAD.HI.U32 R35, R20, R7, RZ ;  /* 0x0000000714237227 */ /* 0x002fe200078e00ff */
[----:B------:R-:W-:Y:S02]  /*3f90*/  ISETP.NE.AND P0, PT, R6, 0x1, PT ;  /* 0x000000010600780c */ /* 0x000fe40003f05270 */
[----:B------:R-:W-:Y:S01]  /*3fa0*/  ISETP.NE.AND P2, PT, R22, 0x1, PT ;  /* 0x000000011600780c */ /* 0x000fe20003f45270 */
[----:B----4-:R-:W-:Y:S01]  /*3fb0*/  IMAD.HI.U32 R34, R19, R16, RZ ;  /* 0x0000001013227227 */ /* 0x010fe200078e00ff */
[----:B------:R-:W-:Y:S02]  /*3fc0*/  SHF.R.U32.HI R35, RZ, R18, R35 ;  /* 0x00000012ff237219 */ /* 0x000fe40000011623 */
[----:B------:R-:W-:Y:S01]  /*3fd0*/  ISETP.NE.AND P5, PT, R2, 0x1, PT ;  /* 0x000000010200780c */ /* 0x000fe20003fa5270 */
[----:B------:R-:W-:Y:S01]  /*3fe0*/  IMAD.HI.U32 R36, R13, R16, RZ ;  /* 0x000000100d247227 */ /* 0x000fe200078e00ff */
[----:B------:R-:W-:Y:S02]  /*3ff0*/  SHF.R.U32.HI R34, RZ, R17, R34 ;  /* 0x00000011ff227219 */ /* 0x000fe40000011622 */
[----:B------:R-:W-:Y:S01]  /*4000*/  SEL R3, R20, R35, !P0 ;  /* 0x0000002314037207 */ /* 0x000fe20004000000 */
[C---:B------:R-:W-:Y:S01]  /*4010*/  IMAD.HI.U32 R35, R8.reuse, R7, RZ ;  /* 0x0000000708237227 */ /* 0x040fe200078e00ff */
[----:B------:R-:W-:Y:S02]  /*4020*/  SEL R11, R19, R34, !P5 ;  /* 0x00000022130b7207 */ /* 0x000fe40006800000 */
[----:B------:R-:W-:Y:S01]  /*4030*/  SHF.R.U32.HI R36, RZ, R17, R36 ;  /* 0x00000011ff247219 */ /* 0x000fe20000011624 */
[----:B------:R-:W-:Y:S01]  /*4040*/  IMAD.HI.U32 R38, R3, R4, RZ ;  /* 0x0000000403267227 */ /* 0x000fe200078e00ff */
[----:B------:R-:W-:Y:S03]  /*4050*/  SHF.R.U32.HI R35, RZ, R18, R35 ;  /* 0x00000012ff237219 */ /* 0x000fe60000011623 */
[----:B------:R-:W-:Y:S01]  /*4060*/  IMAD.HI.U32 R34, R11, R4, RZ ;  /* 0x000000040b227227 */ /* 0x000fe200078e00ff */
[----:B------:R-:W-:Y:S02]  /*4070*/  @P2 SHF.R.U32.HI R3, RZ, R5, R38 ;  /* 0x00000005ff032219 */ /* 0x000fe40000011626 */
[----:B------:R-:W-:Y:S02]  /*4080*/  SEL R9, R8, R35, !P0 ;  /* 0x0000002308097207 */ /* 0x000fe40004000000 */
[----:B------:R-:W-:Y:S01]  /*4090*/  @P2 SHF.R.U32.HI R11, RZ, R5, R34 ;  /* 0x00000005ff0b2219 */ /* 0x000fe20000011622 */
[C---:B------:R-:W-:Y:S01]  /*40a0*/  IMAD R10, R22.reuse, R3, RZ ;  /* 0x00000003160a7224 */ /* 0x040fe200078e02ff */
[----:B------:R-:W-:Y:S01]  /*40b0*/  SEL R3, R13, R36, !P5 ;  /* 0x000000240d037207 */ /* 0x000fe20006800000 */
[C---:B------:R-:W-:Y:S03]  /*40c0*/  IMAD.HI.U32 R14, R9.reuse, R4, RZ ;  /* 0x00000004090e7227 */ /* 0x040fe600078e00ff */
[----:B------:R-:W-:Y:S01]  /*40d0*/  ISETP.GE.AND P0, PT, R9, R10, PT ;  /* 0x0000000a0900720c */ /* 0x000fe20003f06270 */
[C---:B------:R-:W-:Y:S01]  /*40e0*/  IMAD R12, R22.reuse, R11, RZ ;  /* 0x0000000b160c7224 */ /* 0x040fe200078e02ff */
[-C--:B------:R-:W-:Y:S04]  /*40f0*/  SHF.R.U32.HI R14, RZ, R5.reuse, R14 ;  /* 0x00000005ff0e7219 */ /* 0x080fe8000001160e */
[----:B------:R-:W-:Y:S02]  /*4100*/  ISETP.GE.OR P0, PT, R3, R12, P0 ;  /* 0x0000000c0300720c */ /* 0x000fe40000706670 */
[----:B------:R-:W-:Y:S05]  /*4110*/  SEL R15, R9, R14, !P2 ;  /* 0x0000000e090f7207 */ /* 0x000fea0005000000 */
[----:B------:R-:W-:Y:S04]  /*4120*/  IMAD.MOV R14, RZ, RZ, -R15 ;  /* 0x000000ffff0e7224 */ /* 0x000fe800078e0a0f */
[----:B------:R-:W-:Y:S02]  /*4130*/  IMAD R14, R22, R14, R9 ;  /* 0x0000000e160e7224 */ /* 0x000fe400078e0209 */
[C---:B------:R-:W-:Y:S05]  /*4140*/  @!P0 IMAD.HI.U32 R10, R3.reuse, R4, RZ ;  /* 0x00000004030a8227 */ /* 0x040fea00078e00ff */
[----:B------:R-:W-:Y:S04]  /*4150*/  @!P0 SHF.R.U32.HI R10, RZ, R5, R10 ;  /* 0x00000005ff0a8219 */ /* 0x000fe8000001160a */
[----:B------:R-:W-:Y:S01]  /*4160*/  @!P0 SEL R0, R3, R10, !P2 ;  /* 0x0000000a03008207 */ /* 0x000fe20005000000 */
[----:B------:R-:W-:Y:S03]  /*4170*/  IMAD.MOV R10, RZ, RZ, -R3 ;  /* 0x000000ffff0a7224 */ /* 0x000fe600078e0a03 */
[----:B------:R-:W-:Y:S01]  /*4180*/  @!P0 IADD3 R15, PT, PT, R15, -R0, RZ ;  /* 0x800000000f0f8210 */ /* 0x000fe20007ffe0ff */
[----:B------:R-:W-:Y:S01]  /*4190*/  @!P0 IMAD R0, R11, R14, R0 ;  /* 0x0000000e0b008224 */ /* 0x000fe200078e0200 */
[----:B------:R-:W-:Y:S01]  /*41a0*/  IADD3 R11, PT, PT, -R9, RZ, RZ ;  /* 0x000000ff090b7210 */ /* 0x000fe20007ffe1ff */
[----:B------:R-:W-:Y:S02]  /*41b0*/  IMAD R13, R2, R10, R13 ;  /* 0x0000000a020d7224 */ /* 0x000fe400078e020d */
[----:B------:R-:W-:Y:S02]  /*41c0*/  @!P0 IMAD R9, R15, R22, R3 ;  /* 0x000000160f098224 */ /* 0x000fe400078e0203 */
[----:B------:R-:W-:Y:S02]  /*41d0*/  @!P0 IMAD.MOV.U32 R3, RZ, RZ, R0 ;  /* 0x000000ffff038224 */ /* 0x000fe400078e0000 */
[----:B------:R-:W-:Y:S02]  /*41e0*/  IMAD R8, R6, R11, R8 ;  /* 0x0000000b06087224 */ /* 0x000fe400078e0208 */
[----:B------:R-:W-:Y:S02]  /*41f0*/  IMAD R13, R3, R2, R13 ;  /* 0x00000002030d7224 */ /* 0x000fe400078e020d */
[----:B------:R-:W-:Y:S02]  /*4200*/  IMAD R8, R9, R6, R8 ;  /* 0x0000000609087224 */ /* 0x000fe400078e0208 */
.L_x_69:
[----:B------:R-:W-:Y:S05]  /*4210*/  BRA.U UP1, `(.L_x_70) ;  /* 0x0000000101107547 */ /* 0x000fea000b800000 */
[----:B------:R-:W-:Y:S04]  /*4220*/  MOV R0, UR6 ;  /* 0x0000000600007c02 */ /* 0x000fe80008000f00 */
[----:B------:R-:W-:Y:S04]  /*4230*/  SHF.L.U32 R3, R0, 0x1f, RZ ;  /* 0x0000001f00037819 */ /* 0x000fe800000006ff */
[----:B------:R-:W2:Y:S02]  /*4240*/  SYNCS.PHASECHK.TRANS64.TRYWAIT P0, [UR7+0x58], R3 ;  /* 0x00005803ff0075a7 */ /* 0x000ea40008001107 */
[----:B--2---:R-:W-:Y:S05]  /*4250*/  @!P0 BRA `(.L_x_71) ;  /* 0x0000003800b48947 */ /* 0x004fea0003800000 */
.L_x_70:
[----:B------:R-:W-:Y:S05]  /*4260*/  BRA.U !UP6, `(.L_x_72) ;  /* 0x000000010e347547 */ /* 0x000fea000b800000 */
[----:B------:R-:W-:Y:S01]  /*4270*/  UPLOP3.LUT UP0, UPT, UPT, UPT, UP5, 0x80, 0x8 ;  /* 0x000000000008789c */ /* 0x000fe20003f0f050 */
[----:B------:R-:W-:Y:S05]  /*4280*/  HFMA2 R132, -RZ, RZ, 0, 5.9604644775390625e-08 ;  /* 0x00000001ff847431 */ /* 0x000fea00000001ff */
[----:B------:R-:W-:Y:S05]  /*4290*/  PLOP3.LUT P0, PT, PT, PT, UP0, 0x80, 0x8 ;  /* 0x000000000008781c */ /* 0x000fea0003f0f008 */
[----:B------:R-:W3:Y:S01]  /*42a0*/  @UP0 LDCU.64 UR10, c[0x0][0x888] ;  /* 0x00011100ff0a07ac */ /* 0x000ee20008000a00 */
[----:B------:R-:W-:Y:S04]  /*42b0*/  @UP0 UIMAD UR8, UR36, UR4, URZ ;  /* 0x00000004240802a4 */ /* 0x000fe8000f8e02ff */
[----:B---3--:R-:W-:Y:S06]  /*42c0*/  @UP0 UIMAD.WIDE UR10, UR8, 0x4, UR10 ;  /* 0x00000004080a08a5 */ /* 0x008fec000f8e020a */
[----:B------:R-:W-:Y:S02]  /*42d0*/  IMAD.U32 R10, RZ, RZ, UR10 ;  /* 0x0000000aff0a7e24 */ /* 0x000fe4000f8e00ff */
[----:B------:R-:W-:Y:S05]  /*42e0*/  IMAD.U32 R11, RZ, RZ, UR11 ;  /* 0x0000000bff0b7e24 */ /* 0x000fea000f8e00ff */
[----:B--2---:R-:W2:Y:S02]  /*42f0*/  @P0 LDG.E R0, desc[UR46][R10.64] ;  /* 0x0000002e0a000981 */ /* 0x004ea4000c1e1900 */
[----:B--2---:R-:W-:Y:S01]  /*4300*/  @P0 R2UR UR39, R0 ;  /* 0x00000000002702ca */ /* 0x004fe200000e0000 */
[----:B------:R-:W-:Y:S05]  /*4310*/  IMAD.MOV.U32 R0, RZ, RZ, 0x1 ;  /* 0x00000001ff007424 */ /* 0x000fea00078e00ff */
[----:B------:R-:W-:Y:S08]  /*4320*/  @!P0 PRMT R132, R0, 0x7610, R132 ;  /* 0x0000761000848816 */ /* 0x000ff00000000084 */
[----:B------:R-:W3:Y:S02]  /*4330*/  @!UP0 LDCU UR39, c[0x0][0x880] ;  /* 0x00011000ff2787ac */ /* 0x000ee40008000800 */
.L_x_72:
[----:B---3--:R-:W-:Y:S01]  /*4340*/  @!P4 ISETP.EQ.AND P5, PT, RZ, UR39, PT ;  /* 0x00000027ff00cc0c */ /* 0x008fe2000bfa2270 */
[----:B------:R-:W-:Y:S01]  /*4350*/  @!UPT UIADD3 URZ, UPT, UPT, URZ, URZ, URZ ;  /* 0x000000fffffff290 */ /* 0x000fe2000fffe0ff */
[----:B------:R-:W-:Y:S11]  /*4360*/  @!P4 BRA `(.L_x_73) ;  /* 0x000000000014c947 */ /* 0x000ff60003800000 */
[----:B------:R-:W-:Y:S02]  /*4370*/  LOP3.LUT P0, RZ, R132, 0xff, RZ, 0xc0, !PT ;  /* 0x000000ff84ff7812 */ /* 0x000fe4000780c0ff */
[----:B------:R-:W-:Y:S04]  /*4380*/  PLOP3.LUT P5, PT, PT, PT, UP0, 0x80, 0x8 ;  /* 0x000000000008781c */ /* 0x000fe80003faf008 */
[----:B------:R-:W-:Y:S07]  /*4390*/  PLOP3.LUT P5, PT, P5, PT, PT, 0x8, 0x80 ;  /* 0x000000000080781c */ /* 0x000fee0002fae170 */
[----:B------:R-:W-:Y:S11]  /*43a0*/  @P0 ISETP.EQ.AND P5, PT, RZ, UR39, PT ;  /* 0x00000027ff000c0c */ /* 0x000ff6000bfa2270 */
[----:B------:R-:W-:Y:S02]  /*43b0*/  @!UPT UIADD3 URZ, UPT, UPT, URZ, URZ, URZ ;  /* 0x000000fffffff290 */ /* 0x000fe4000fffe0ff */
.L_x_73:
[----:B------:R-:W3:Y:S01]  /*43c0*/  SYNCS.PHASECHK.TRANS64.TRYWAIT P4, [UR7+0x48], R23 ;  /* 0x00004817ff0075a7 */ /* 0x000ee20008081107 */
[----:B------:R-:W-:Y:S01]  /*43d0*/  @P3 SHF.R.U32.HI R28, RZ, 0x10, R25 ;  /* 0x00000010ff1c3819 */ /* 0x000fe20000011619 */
[----:B------:R-:W-:Y:S01]  /*43e0*/  VIADD R30, R30, 0x1 ;  /* 0x000000011e1e7836 */ /* 0x000fe20000000000 */
[----:B------:R-:W1:Y:S08]  /*43f0*/  LDC.64 R14, c[0x0][0xb10] ;  /* 0x0002c400ff0e7b82 */ /* 0x000e700000000a00 */
[----:B------:R-:W4:Y:S08]  /*4400*/  LDC.64 R10, c[0x0][0xb18] ;  /* 0x0002c600ff0a7b82 */ /* 0x000f300000000a00 */
[----:B--2---:R-:W2:Y:S08]  /*4410*/  @!P1 LDC R0, c[0x0][0xb20] ;  /* 0x0002c800ff009b82 */ /* 0x004eb00000000800 */
[----:B------:R-:W2:Y:S01]  /*4420*/  @!P1 LDC R3, c[0x0][0xb0c] ;  /* 0x0002c300ff039b82 */ /* 0x000ea20000000800 */
[----:B-1----:R-:W-:Y:S05]  /*4430*/  @!P1 IMAD.HI.U32 R14, R13, R14, RZ ;  /* 0x0000000e0d0e9227 */ /* 0x002fea00078e00ff */
[----:B------:R-:W-:Y:S01]  /*4440*/  @!P1 SHF.R.U32.HI R14, RZ, R15, R14 ;  /* 0x0000000fff0e9219 */ /* 0x000fe2000001160e */
[----:B----4-:R-:W-:Y:S01]  /*4450*/  @!P1 IMAD.HI.U32 R11, R8, R11, RZ ;  /* 0x0000000b080b9227 */ /* 0x010fe200078e00ff */
[----:B------:R-:W-:Y:S04]  /*4460*/  @!P1 ISETP.NE.AND P0, PT, R10, 0x1, PT ;  /* 0x000000010a00980c */ /* 0x000fe80003f05270 */
[----:B--2---:R-:W-:Y:S02]  /*4470*/  @!P1 SHF.R.U32.HI R9, RZ, R0, R11 ;  /* 0x00000000ff099219 */ /* 0x004fe4000001160b */
[----:B------:R-:W-:Y:S02]  /*4480*/  @!P1 ISETP.NE.AND P2, PT, R3, 0x1, PT ;  /* 0x000000010300980c */ /* 0x000fe40003f45270 */
[----:B------:R-:W-:Y:S02]  /*4490*/  @!P1 SEL R9, R8, R9, !P0 ;  /* 0x0000000908099207 */ /* 0x000fe40004000000 */
[----:B------:R-:W-:Y:S02]  /*44a0*/  ELECT P0, URZ, PT ;  /* 0x0000000000ff782f */ /* 0x000fe40003800000 */
[----:B------:R-:W-:Y:S05]  /*44b0*/  @!P1 SEL R14, R13, R14, !P2 ;  /* 0x0000000e0d0e9207 */ /* 0x000fea0005000000 */
[----:B------:R-:W-:Y:S02]  /*44c0*/  @!P1 IMAD.IADD R0, R9, 0x1, -R14 ;  /* 0x0000000109009824 */ /* 0x000fe400078e0a0e */
[----:B------:R-:W-:Y:S02]  /*44d0*/  @!P1 IMAD.IADD R9, R14, 0x1, -R9 ;  /* 0x000000010e099824 */ /* 0x000fe400078e0a09 */
[----:B------:R-:W-:Y:S02]  /*44e0*/  @!P1 IMAD R13, R0, R3, R13 ;  /* 0x00000003000d9224 */ /* 0x000fe400078e020d */
[----:B------:R-:W-:Y:S01]  /*44f0*/  @!P1 IMAD R8, R9, R10, R8 ;  /* 0x0000000a09089224 */ /* 0x000fe200078e0208 */
[----:B---3--:R-:W-:Y:S06]  /*4500*/  @!P4 BRA `(.L_x_74) ;  /* 0x000000380020c947 */ /* 0x008fec0003800000 */
.L_x_126:
[----:B------:R-:W-:Y:S01]  /*4510*/  PLOP3.LUT P5, PT, P5, P0, PT, 0xf2, 0x2f ;  /* 0x00000000002f781c */ /* 0x000fe20002fa1e72 */
[----:B------:R-:W-:Y:S01]  /*4520*/  UMOV UR14, 0x0 ;  /* 0x00000000000e7882 */ /* 0x000fe20000000000 */
[----:B------:R-:W-:Y:S01]  /*4530*/  UMOV UR15, 0x10000000 ;  /* 0x10000000000f7882 */ /* 0x000fe20000000000 */
[----:B------:R-:W-:Y:S01]  /*4540*/  UMOV UR52, UR36 ;  /* 0x0000002400347c82 */ /* 0x000fe20008000000 */
[----:B------:R-:W-:Y:S01]  /*4550*/  UMOV UR12, UR36 ;  /* 0x00000024000c7c82 */ /* 0x000fe20008000000 */
[----:B------:R-:W-:Y:S01]  /*4560*/  UMOV UR44, UR36 ;  /* 0x00000024002c7c82 */ /* 0x000fe20008000000 */
[----:B------:R-:W-:Y:S01]  /*4570*/  UMOV UR28, UR36 ;  /* 0x00000024001c7c82 */ /* 0x000fe20008000000 */
[----:B------:R-:W-:Y:S01]  /*4580*/  UMOV UR20, UR36 ;  /* 0x0000002400147c82 */ /* 0x000fe20008000000 */
[----:B------:R-:W-:Y:S05]  /*4590*/  LOP3.LUT R31, R31, 0x1, RZ, 0x3c, !PT ;  /* 0x000000011f1f7812 */ /* 0x000fea00078e3cff */
[----:B------:R-:W-:Y:S01]  /*45a0*/  @!P5 IADD3 R3, P0, PT, R32, 0x580, RZ ;  /* 0x000005802003d810 */ /* 0x000fe20007f1e0ff */
[----:B------:R-:W-:Y:S01]  /*45b0*/  @!P5 IMAD R131, R131, 0x70, RZ ;  /* 0x000000708383d824 */ /* 0x000fe200078e02ff */
[----:B------:R-:W-:Y:S01]  /*45c0*/  VOTEU.ALL UP4, P5 ;  /* 0x0000000000ff7886 */ /* 0x000fe20002880000 */
[----:B------:R-:W-:Y:S01]  /*45d0*/  @!P5 IMAD.SHL.U32 R133, R133, 0x40, RZ ;  /* 0x000000408585d824 */ /* 0x000fe200078e00ff */
[----:B------:R-:W-:Y:S01]  /*45e0*/  @!P5 R2UR UR9, R3 ;  /* 0x000000000309d2ca */ /* 0x000fe200000e0000 */
[----:B-1----:R-:W-:Y:S01]  /*45f0*/  @!P5 IMAD.X R0, RZ, RZ, R33, P0 ;  /* 0x000000ffff00d224 */ /* 0x002fe200000e0621 */
[----:B------:R-:W-:Y:S01]  /*4600*/  @!P5 R2UR UR50, R131 ;  /* 0x000000008332d2ca */ /* 0x000fe200000e0000 */
[----:B------:R-:W-:Y:S01]  /*4610*/  @!UP4 UIADD3 UR49, UPT, UPT, UR7, 0x40, URZ ;  /* 0x000000400731c890 */ /* 0x000fe2000fffe0ff */
[----:B------:R-:W-:Y:S01]  /*4620*/  @!P5 R2UR UR51, R133 ;  /* 0x000000008533d2ca */ /* 0x000fe200000e0000 */
[----:B------:R-:W-:Y:S01]  /*4630*/  @!UP4 UIADD3 UR48, UPT, UPT, UR7, 0x180, URZ ;  /* 0x000001800730c890 */ /* 0x000fe2000fffe0ff */
[----:B------:R-:W-:Y:S01]  /*4640*/  @!P5 R2UR UR8, R0 ;  /* 0x000000000008d2ca */ /* 0x000fe200000e0000 */
[----:B------:R-:W-:Y:S01]  /*4650*/  VOTEU.ALL UP2, P5 ;  /* 0x0000000000ff7886 */ /* 0x000fe20002840000 */
[----:B------:R-:W-:Y:S01]  /*4660*/  VOTEU.ALL UP1, P5 ;  /* 0x0000000000ff7886 */ /* 0x000fe20002820000 */
[----:B------:R-:W-:Y:S01]  /*4670*/  @!UP4 UIADD3 UR40, UPT, UPT, UR7, 0x980, URZ ;  /* 0x000009800728c890 */ /* 0x000fe2000fffe0ff */
[----:B------:R-:W-:Y:S01]  /*4680*/  ISETP.NE.AND P0, PT, R30, 0x2, PT ;  /* 0x000000021e00780c */ /* 0x000fe20003f05270 */
[----:B------:R-:W-:Y:S01]  /*4690*/  VOTEU.ALL UP3, P5 ;  /* 0x0000000000ff7886 */ /* 0x000fe20002860000 */
[----:B------:R-:W-:Y:S01]  /*46a0*/  UMOV UR41, UR49 ;  /* 0x0000003100297c82 */ /* 0x000fe20008000000 */
[----:B------:R-:W-:Y:S01]  /*46b0*/  IMAD.U32 R10, RZ, RZ, UR9 ;  /* 0x00000009ff0a7e24 */ /* 0x000fe2000f8e00ff */
[----:B------:R-:W-:Y:S01]  /*46c0*/  UMOV UR9, UR49 ;  /* 0x0000003100097c82 */ /* 0x000fe20008000000 */
[----:B------:R-:W-:Y:S01]  /*46d0*/  @!UP4 UIADD3 UR10, UPT, UPT, UR50, 0x10, URZ ;  /* 0x00000010320ac890 */ /* 0x000fe2000fffe0ff */
[----:B------:R-:W-:Y:S01]  /*46e0*/  SEL R0, RZ, 0x1, P0 ;  /* 0x00000001ff007807 */ /* 0x000fe20000000000 */
[----:B------:R-:W-:Y:S01]  /*46f0*/  UMOV UR11, UR51 ;  /* 0x00000033000b7c82 */ /* 0x000fe20008000000 */
[----:B------:R-:W-:Y:S01]  /*4700*/  @!P5 R2UR UR22, R10 ;  /* 0x000000000a16d2ca */ /* 0x000fe200000e0000 */
[----:B------:R-:W-:Y:S01]  /*4710*/  IMAD.U32 R11, RZ, RZ, UR8 ;  /* 0x00000008ff0b7e24 */ /* 0x000fe2000f8e00ff */
[----:B------:R-:W-:Y:S01]  /*4720*/  @!UP4 UIADD3 UR8, UPT, UPT, UR7, 0x580, URZ ;  /* 0x000005800708c890 */ /* 0x000fe2000fffe0ff */
[----:B------:R-:W-:Y:S01]  /*4730*/  LOP3.LUT R29, R29, R0, RZ, 0x3c, !PT ;  /* 0x000000001d1d7212 */ /* 0x000fe200078e3cff */
[----:B------:R-:W-:Y:S01]  /*4740*/  @!UP4 UIADD3 UR42, UPT, UPT, UR50, 0x20, URZ ;  /* 0x00000020322ac890 */ /* 0x000fe2000fffe0ff */
[----:B------:R-:W-:Y:S01]  /*4750*/  SEL R30, R30, RZ, P0 ;  /* 0x000000ff1e1e7207 */ /* 0x000fe20000000000 */
[----:B------:R-:W-:Y:S01]  /*4760*/  UMOV UR43, UR51 ;  /* 0x00000033002b7c82 */ /* 0x000fe20008000000 */
[----:B------:R-:W-:Y:S01]  /*4770*/  @!P5 R2UR UR23, R11 ;  /* 0x000000000b17d2ca */ /* 0x000fe200000e0000 */
[----:B------:R-:W-:Y:S01]  /*4780*/  @!UP4 UIADD3 UR32, UPT, UPT, UR7, 0xd80, URZ ;  /* 0x00000d800720c890 */ /* 0x000fe2000fffe0ff */
[----:B------:R-:W-:Y:S01]  /*4790*/  IMAD.IADD R131, R8, 0x1, R123 ;  /* 0x0000000108837824 */ /* 0x000fe200078e027b */
[----:B------:R-:W-:Y:S01]  /*47a0*/  @!UP4 UIADD3 UR34, UPT, UPT, UR50, 0x30, URZ ;  /* 0x000000303222c890 */ /* 0x000fe2000fffe0ff */
[----:B------:R-:W-:Y:S01]  /*47b0*/  IMAD.IADD R133, R13, 0x1, R130 ;  /* 0x000000010d857824 */ /* 0x000fe200078e0282 */
[----:B------:R-:W-:Y:S01]  /*47c0*/  UMOV UR35, UR51 ;  /* 0x0000003300237c82 */ /* 0x000fe20008000000 */
[----:B------:R-:W-:Y:S01]  /*47d0*/  UMOV UR33, UR49 ;  /* 0x0000003100217c82 */ /* 0x000fe20008000000 */
[----:B------:R-:W-:Y:S02]  /*47e0*/  @!UP4 UIADD3 UR24, UPT, UPT, UR7, 0x1180, URZ ;  /* 0x000011800718c890 */ /* 0x000fe4000fffe0ff */
[----:B------:R-:W-:Y:S01]  /*47f0*/  @!UP4 UIADD3 UR26, UPT, UPT, UR50, 0x40, URZ ;  /* 0x00000040321ac890 */ /* 0x000fe2000fffe0ff */
[----:B------:R-:W-:Y:S01]  /*4800*/  UMOV UR27, UR51 ;  /* 0x00000033001b7c82 */ /* 0x000fe20008000000 */
[----:B------:R-:W-:Y:S02]  /*4810*/  UMOV UR25, UR49 ;  /* 0x0000003100197c82 */ /* 0x000fe40008000000 */
[----:B------:R-:W-:Y:S01]  /*4820*/  @!UP2 UTMALDG.3D [UR48], [UR22], desc[UR14] ;  /* 0x00000e301600a5b4 */ /* 0x000fe20008011000 */
[----:B------:R-:W-:Y:S01]  /*4830*/  VOTEU.ALL UP2, P5 ;  /* 0x0000000000ff7886 */ /* 0x000fe20002840000 */
[----:B------:R-:W-:Y:S02]  /*4840*/  @!UP4 UIADD3 UR16, UPT, UPT, UR7, 0x1580, URZ ;  /* 0x000015800710c890 */ /* 0x000fe4000fffe0ff */
[----:B------:R-:W-:Y:S01]  /*4850*/  @!UP4 UIADD3 UR18, UPT, UPT, UR50, 0x50, URZ ;  /* 0x000000503212c890 */ /* 0x000fe2000fffe0ff */
[----:B------:R-:W-:Y:S01]  /*4860*/  UMOV UR19, UR51 ;  /* 0x0000003300137c82 */ /* 0x000fe20008000000 */
[----:B------:R-:W-:Y:S01]  /*4870*/  UMOV UR17, UR49 ;  /* 0x0000003100117c82 */ /* 0x000fe20008000000 */
[----:B------:R1:W-:Y:S01]  /*4880*/  @!UP1 UTMALDG.3D [UR8], [UR22], desc[UR14] ;  /* 0x00000e08160095b4 */ /* 0x0003e20008011000 */
[----:B------:R-:W-:Y:S01]  /*4890*/  VOTEU.ALL UP1, P5 ;  /* 0x0000000000ff7886 */ /* 0x000fe20002820000 */
[----:B------:R-:W-:Y:S01]  /*48a0*/  @!UP3 UTMALDG.3D [UR40], [UR22], desc[UR14] ;  /* 0x00000e281600b5b4 */ /* 0x000fe20008011000 */
[----:B------:R2:W-:Y:S01]  /*48b0*/  @!UP2 UTMALDG.3D [UR32], [UR22], desc[UR14] ;  /* 0x00000e201600a5b4 */ /* 0x0005e20008011000 */
[----:B------:R-:W-:Y:S02]  /*48c0*/  VOTEU.ALL UP2, P5 ;  /* 0x0000000000ff7886 */ /* 0x000fe40002840000 */
[----:B------:R3:W-:Y:S01]  /*48d0*/  @!UP1 UTMALDG.3D [UR24], [UR22], desc[UR14] ;  /* 0x00000e18160095b4 */ /* 0x0007e20008011000 */
[----:B------:R-:W-:Y:S02]  /*48e0*/  VOTEU.ALL UP1, P5 ;  /* 0x0000000000ff7886 */ /* 0x000fe40002820000 */
[----:B------:R3:W-:Y:S01]  /*48f0*/  @!UP2 UTMALDG.3D [UR16], [UR22], desc[UR14] ;  /* 0x00000e101600a5b4 */ /* 0x0007e20008011000 */
[----:B-1----:R-:W-:Y:S02]  /*4900*/  @!UP4 UIADD3 UR8, UPT, UPT, UR7, 0x1980, URZ ;  /* 0x000019800708c890 */ /* 0x002fe4000fffe0ff */
[----:B------:R-:W-:Y:S09]  /*4910*/  @!UP4 UIADD3 UR10, UPT, UPT, UR50, 0x60, URZ ;  /* 0x00000060320ac890 */ /* 0x000ff2000fffe0ff */
[----:B------:R3:W-:Y:S01]  /*4920*/  @!UP1 UTMALDG.3D [UR8], [UR22], desc[UR14] ;  /* 0x00000e08160095b4 */ /* 0x0007e20008011000 */
[----:B------:R3:W-:Y:S01]  /*4930*/  @!P5 SYNCS.ARRIVE.TRANS64.RED.A0TR RZ, [UR7+0x40], R21 ;  /* 0x00004015ffffd9a7 */ /* 0x0007e20008300407 */
[----:B------:R-:W-:Y:S01]  /*4940*/  UPLOP3.LUT UP1, UPT, UPT, UPT, UPT, 0x80, 0x8 ;  /* 0x000000000008789c */ /* 0x000fe20003f2f070 */
[----:B--2---:R-:W-:Y:S01]  /*4950*/  @P3 R2UR UR36, R28 ;  /* 0x000000001c2432ca */ /* 0x004fe200000e0000 */
[----:B------:R-:W-:Y:S01]  /*4960*/  SYNCS.ARRIVE.TRANS64.RED.A1T0 RZ, [UR37], RZ ;  /* 0x000000ffffff79a7 */ /* 0x000fe20008100425 */
[----:B------:R-:W-:Y:S02]  /*4970*/  @!UPT UIADD3 URZ, UPT, UPT, URZ, URZ, URZ ;  /* 0x000000fffffff290 */ /* 0x000fe4000fffe0ff */
[----:B------:R-:W-:Y:S11]  /*4980*/  @P3 BRA `(.L_x_75) ;  /* 0xfffffff4001c3947 */ /* 0x000ff6000383ffff */
[----:B------:R-:W-:Y:S07]  /*4990*/  MOV R0, UR7 ;  /* 0x0000000700007c02 */ /* 0x000fee0008000f00 */
.L_x_76:
[----:B-1----:R-:W-:-:S04]  /*49a0*/  SHF.L.U32 R3, R31, 0x1f, RZ ;  /* 0x0000001f1f037819 */ /* 0x002fc800000006ff */
[----:B------:R1:W2:Y:S03]  /*49b0*/  SYNCS.PHASECHK.TRANS64.TRYWAIT P0, [R0+URZ+0x48], R3 ;  /* 0x00004803000075a7 */ /* 0x0002a600080011ff */
[----:B--2---:R-:W-:Y:S05]  /*49c0*/  @!P0 NANOSLEEP.SYNCS 0x989680 ;  /* 0x009896800000895d */ /* 0x004fea0003900000 */
[----:B------:R-:W2:Y:S02]  /*49d0*/  @!P0 SYNCS.PHASECHK.TRANS64 P0, [R0+URZ+0x48], R3 ;  /* 0x00004803000085a7 */ /* 0x000ea400080010ff */
[----:B--23--:R-:W-:Y:S05]  /*49e0*/  @P0 EXIT ;  /* 0x000000000000094d */ /* 0x00cfea0003800000 */
[----:B------:R-:W-:Y:S05]  /*49f0*/  BRA `(.L_x_76) ;  /* 0xfffffffc00e87947 */ /* 0x000fea000383ffff */
.L_x_67:
[----:B------:R-:W-:-:S06]  /*4a00*/  UISETP.GE.AND UP1, UPT, UR8, 0x4, UPT ;  /* 0x000000040800788c */ /* 0x000fcc000bf26270 */
[----:B------:R-:W-:-:S13]  /*4a10*/  PLOP3.LUT P0, PT, PT, PT, UP1, 0x80, 0x8 ;  /* 0x000000000008781c */ /* 0x000fda0003f0f018 */
[----:B------:R-:W-:Y:S05]  /*4a20*/  @!P0 EXIT ;  /* 0x000000000000894d */ /* 0x000fea0003800000 */
[----:B------:R-:W-:Y:S01]  /*4a30*/  BAR.SYNC.DEFER_BLOCKING 0x6, 0xa0 ;  /* 0x0182800000007b1d */ /* 0x000fe20000010000 */
[--C-:B------:R-:W-:Y:S01]  /*4a40*/  SHF.R.U32.HI R4, RZ, 0x4, R143.reuse ;  /* 0x00000004ff047819 */ /* 0x100fe2000001168f */
[C---:B------:R-:W-:Y:S01]  /*4a50*/  IMAD.SHL.U32 R0, R143.reuse, 0x10, RZ ;  /* 0x000000108f007824 */ /* 0x040fe200078e00ff */
[----:B------:R-:W-:Y:S01]  /*4a60*/  CS2R R140, SRZ ;  /* 0x00000000008c7805 */ /* 0x000fe2000001ff00 */
[----:B------:R-:W-:Y:S01]  /*4a70*/  IMAD.U32 R2, R143, 0x10000, RZ ;  /* 0x000100008f027824 */ /* 0x000fe200078e00ff */
[----:B------:R-:W-:Y:S01]  /*4a80*/  LOP3.LUT R4, R4, 0x1, RZ, 0xc0, !PT ;  /* 0x0000000104047812 */ /* 0x000fe200078ec0ff */
[----:B------:R-:W-:Y:S02]  /*4a90*/  UMOV UR44, 0x400 ;  /* 0x00000400002c7882 */ /* 0x000fe40000000000 */
[----:B------:R-:W1:Y:S01]  /*4aa0*/  LDC R135, c[0x0][0x370] ;  /* 0x0000dc00ff877b82 */ /* 0x000e620000000800 */
[----:B------:R-:W-:Y:S01]  /*4ab0*/  ULEA UR44, UR37, UR44, 0x18 ;  /* 0x0000002c252c7291 */ /* 0x000fe2000f8ec0ff */
[----:B------:R-:W-:Y:S01]  /*4ac0*/  LOP3.LUT R0, R0, 0xf0, RZ, 0xc0, !PT ;  /* 0x000000f000007812 */ /* 0x000fe200078ec0ff */
[----:B------:R-:W-:Y:S01]  /*4ad0*/  IMAD.MOV.U32 R142, RZ, RZ, RZ ;  /* 0x000000ffff8e7224 */ /* 0x000fe200078e00ff */
[----:B------:R-:W-:Y:S01]  /*4ae0*/  LOP3.LUT R137, R4, 0x60, R143, 0xf8, !PT ;  /* 0x0000006004897812 */ /* 0x000fe200078ef88f */
[----:B------:R-:W-:Y:S01]  /*4af0*/  IMAD.MOV.U32 R145, RZ, RZ, RZ ;  /* 0x000000ffff917224 */ /* 0x000fe200078e00ff */
[----:B------:R-:W-:Y:S01]  /*4b00*/  LOP3.LUT R2, R2, 0x600000, RZ, 0xc0, !PT ;  /* 0x0060000002027812 */ /* 0x000fe200078ec0ff */
[----:B------:R-:W2:Y:S01]  /*4b10*/  LDCU.64 UR48, c[0x0][0x348] ;  /* 0x00006900ff3077ac */ /* 0x000ea20008000a00 */
[----:B------:R-:W4:Y:S01]  /*4b20*/  LDC R72, c[0x0][0xb0c] ;  /* 0x0002c300ff487b82 */ /* 0x000f220000000800 */
[----:B------:R-:W-:Y:S01]  /*4b30*/  IMAD R137, R137, 0x8, R0 ;  /* 0x0000000889897824 */ /* 0x000fe200078e0200 */
[----:B------:R-:W-:Y:S01]  /*4b40*/  LOP3.LUT R143, R143, 0x60, RZ, 0xc0, !PT ;  /* 0x000000608f8f7812 */ /* 0x000fe200078ec0ff */
[----:B------:R-:W1:Y:S01]  /*4b50*/  LDCU.64 UR40, c[0x0][0x888] ;  /* 0x00011100ff2877ac */ /* 0x000e620008000a00 */
[----:B------:R-:W1:Y:S04]  /*4b60*/  LDCU.64 UR42, c[0x0][0x890] ;  /* 0x00011200ff2a77ac */ /* 0x000e680008000a00 */
[----:B------:R-:W1:Y:S01]  /*4b70*/  LDC R134, c[0x0][0xb20] ;  /* 0x0002c800ff867b82 */ /* 0x000e620000000800 */
[----:B------:R-:W3:Y:S01]  /*4b80*/  LDS R3, [UR44+0x110] ;  /* 0x0001102cff037984 */ /* 0x000ee20008000800 */
[----:B------:R-:W-:-:S06]  /*4b90*/  UMOV UR38, URZ ;  /* 0x000000ff00267c82 */ /* 0x000fcc0008000000 */
[----:B------:R-:W1:Y:S08]  /*4ba0*/  LDC R23, c[0x0][0xb30] ;  /* 0x0002cc00ff177b82 */ /* 0x000e700000000800 */
[----:B------:R-:W1:Y:S08]  /*4bb0*/  LDC.64 R128, c[0x0][0xb10] ;  /* 0x0002c400ff807b82 */ /* 0x000e700000000a00 */
[----:B------:R-:W1:Y:S08]  /*4bc0*/  LDC.64 R18, c[0x0][0xb18] ;  /* 0x0002c600ff127b82 */ /* 0x000e700000000a00 */
[----:B------:R-:W1:Y:S08]  /*4bd0*/  LDC.64 R16, c[0x0][0xb28] ;  /* 0x0002ca00ff107b82 */ /* 0x000e700000000a00 */
[----:B------:R-:W1:Y:S01]  /*4be0*/  LDC.64 R126, c[0x0][0x8b0] ;  /* 0x00022c00ff7e7b82 */ /* 0x000e620000000a00 */
[----:B---3--:R-:W-:-:S07]  /*4bf0*/  IMAD.IADD R2, R3, 0x1, R2 ;  /* 0x0000000103027824 */ /* 0x008fce00078e0202 */
[----:B------:R-:W3:Y:S08]  /*4c00*/  LDC.64 R124, c[0x0][0x8a8] ;  /* 0x00022a00ff7c7b82 */ /* 0x000ef00000000a00 */
[----:B--2-4-:R-:W1:Y:S02]  /*4c10*/  LDC R136, c[0x0][0x374] ;  /* 0x0000dd00ff887b82 */ /* 0x014e640000000800 */
.L_x_95:
[----:B------:R-:W-:Y:S02]  /*4c20*/  LEA R0, R145, UR44, 0x3 ;  /* 0x0000002c91007c11 */ /* 0x000fe4000f8e18ff */
[----:B------:R-:W-:Y:S02]  /*4c30*/  SHF.L.U32 R3, R141, 0x1f, RZ ;  /* 0x0000001f8d037819 */ /* 0x000fe400000006ff */
[----:B------:R-:W-:Y:S02]  /*4c40*/  LEA R12, R145, UR44, 0x4 ;  /* 0x0000002c910c7c11 */ /* 0x000fe4000f8e20ff */
[----:B------:R-:W2:Y:S02]  /*4c50*/  SYNCS.PHASECHK.TRANS64.TRYWAIT P0, [R0+URZ+0x60], R3 ;  /* 0x00006003000075a7 */ /* 0x000ea400080011ff */
[----:B--234-:R-:W-:Y:S05]  /*4c60*/  @!P0 BRA `(.L_x_77) ;  /* 0x0000003000608947 */ /* 0x01cfea0003800000 */
.L_x_127:
[----:B------:R-:W-:Y:S01]  /*4c70*/  ISETP.GE.AND P0, PT, R22, 0x1, PT ;  /* 0x000000011600780c */ /* 0x000fe20003f06270 */
[----:B------:R-:W4:Y:S01]  /*4c80*/  LDS.128 R12, [R12+0xf0] ;  /* 0x0000f0000c0c7984 */ /* 0x000f220000000c00 */
[----:B-1----:R-:W-:Y:S01]  /*4c90*/  ISETP.NE.U32.AND P2, PT, R126, RZ, PT ;  /* 0x000000ff7e00720c */ /* 0x002fe20003f45070 */
[----:B--2---:R-:W-:Y:S01]  /*4ca0*/  VIADD R0, R0, 0x70 ;  /* 0x0000007000007836 */ /* 0x004fe20000000000 */
[----:B------:R-:W-:Y:S01]  /*4cb0*/  @!PT LDS RZ, [RZ] ;  /* 0x00000000fffff984 */ /* 0x000fe20000000800 */
[----:B------:R-:W-:Y:S01]  /*4cc0*/  @!PT LDS RZ, [RZ] ;  /* 0x00000000fffff984 */ /* 0x000fe20000000800 */
[----:B------:R-:W-:Y:S01]  /*4cd0*/  @!PT LDS RZ, [RZ] ;  /* 0x00000000fffff984 */ /* 0x000fe20000000800 */
[----:B------:R-:W-:Y:S01]  /*4ce0*/  @!PT LDS RZ, [RZ] ;  /* 0x00000000fffff984 */ /* 0x000fe20000000800 */
[----:B------:R1:W-:Y:S06]  /*4cf0*/  MEMBAR.ALL.CTA ;  /* 0x0000000000007992 */ /* 0x0003ec0000008000 */
[----:B-1----:R-:W1:Y:S01]  /*4d00*/  FENCE.VIEW.ASYNC.S ;  /* 0x00000000000073c6 */ /* 0x002e620000000000 */
[----:B------:R-:W-:Y:S04]  /*4d10*/  PRMT R0, RZ, 0x654, R0 ;  /* 0x00000654ff007816 */ /* 0x000fe80000000000 */
[----:B-1----:R1:W-:Y:S01]  /*4d20*/  SYNCS.ARRIVE.TRANS64.RED.A1T0 RZ, [R0+URZ], RZ ;  /* 0x000000ff00ff79a7 */ /* 0x0023e200081004ff */
[----:B----4-:R-:W-:Y:S04]  /*4d30*/  LOP3.LUT P6, RZ, R14, 0x1, RZ, 0xc0, !PT ;  /* 0x000000010eff7812 */ /* 0x010fe800078cc0ff */
[----:B------:R-:W-:Y:S09]  /*4d40*/  P2R R144, PR, RZ, 0x40 ;  /* 0x00000040ff907803 */ /* 0x000ff20000000000 */
[----:B------:R-:W-:Y:S02]  /*4d50*/  @P6 MOV R75, R12 ;  /* 0x0000000c004b6202 */ /* 0x000fe40000000f00 */
[----:B------:R-:W-:Y:S01]  /*4d60*/  @P6 LOP3.LUT R73, R13, 0xffff, RZ, 0xc0, !PT ;  /* 0x0000ffff0d496812 */ /* 0x000fe200078ec0ff */
[----:B-1----:R-:W-:Y:S06]  /*4d70*/  @!P0 BRA `(.L_x_78) ;  /* 0x0000000000a48947 */ /* 0x002fec0003800000 */
[----:B------:R-:W-:Y:S01]  /*4d80*/  IMAD.HI.U32 R11, R136, R19, RZ ;  /* 0x00000013880b7227 */ /* 0x000fe200078e00ff */
[----:B------:R-:W-:Y:S02]  /*4d90*/  ISETP.NE.AND P0, PT, R18, 0x1, PT ;  /* 0x000000011200780c */ /* 0x000fe40003f05270 */
[----:B------:R-:W-:Y:S01]  /*4da0*/  ISETP.NE.AND P1, PT, R22, 0x1, PT ;  /* 0x000000011600780c */ /* 0x000fe20003f25270 */
[----:B------:R-:W-:Y:S01]  /*4db0*/  IMAD.HI.U32 R10, R135, R128, RZ ;  /* 0x00000080870a7227 */ /* 0x000fe200078e00ff */
[----:B------:R-:W-:Y:S02]  /*4dc0*/  SHF.R.U32.HI R11, RZ, R134, R11 ;  /* 0x00000086ff0b7219 */ /* 0x000fe4000001160b */
[----:B------:R-:W-:Y:S01]  /*4dd0*/  ISETP.NE.AND P3, PT, R72, 0x1, PT ;  /* 0x000000014800780c */ /* 0x000fe20003f65270 */
[----:B------:R-:W-:Y:S01]  /*4de0*/  IMAD.HI.U32 R24, R75, R128, RZ ;  /* 0x000000804b187227 */ /* 0x000fe200078e00ff */
[----:B------:R-:W-:Y:S02]  /*4df0*/  SHF.R.U32.HI R10, RZ, R129, R10 ;  /* 0x00000081ff0a7219 */ /* 0x000fe4000001160a */
[----:B------:R-:W-:Y:S01]  /*4e00*/  SEL R3, R136, R11, !P0 ;  /* 0x0000000b88037207 */ /* 0x000fe20004000000 */
[----:B------:R-:W-:Y:S01]  /*4e10*/  IMAD.HI.U32 R11, R73, R19, RZ ;  /* 0x00000013490b7227 */ /* 0x000fe200078e00ff */
[----:B------:R-:W-:Y:S02]  /*4e20*/  SEL R7, R135, R10, !P3 ;  /* 0x0000000a87077207 */ /* 0x000fe40005800000 */
[----:B------:R-:W-:Y:S01]  /*4e30*/  SHF.R.U32.HI R24, RZ, R129, R24 ;  /* 0x00000081ff187219 */ /* 0x000fe20000011618 */
[-C--:B------:R-:W-:Y:S04]  /*4e40*/  IMAD.HI.U32 R10, R3, R16.reuse, RZ ;  /* 0x00000010030a7227 */ /* 0x080fe800078e00ff */
[----:B------:R-:W-:Y:S01]  /*4e50*/  IMAD.HI.U32 R20, R7, R16, RZ ;  /* 0x0000001007147227 */ /* 0x000fe200078e00ff */
[-C--:B------:R-:W-:Y:S02]  /*4e60*/  @P1 SHF.R.U32.HI R3, RZ, R17.reuse, R10 ;  /* 0x00000011ff031219 */ /* 0x080fe4000001160a */
[----:B------:R-:W-:Y:S02]  /*4e70*/  SHF.R.U32.HI R10, RZ, R134, R11 ;  /* 0x00000086ff0a7219 */ /* 0x000fe4000001160b */
[----:B------:R-:W-:Y:S01]  /*4e80*/  @P1 SHF.R.U32.HI R7, RZ, R17, R20 ;  /* 0x00000011ff071219 */ /* 0x000fe20000011614 */
[C---:B------:R-:W-:Y:S01]  /*4e90*/  IMAD R4, R22.reuse, R3, RZ ;  /* 0x0000000316047224 */ /* 0x040fe200078e02ff */
[----:B------:R-:W-:Y:S02]  /*4ea0*/  SEL R5, R73, R10, !P0 ;  /* 0x0000000a49057207 */ /* 0x000fe40004000000 */
[----:B------:R-:W-:Y:S01]  /*4eb0*/  SEL R3, R75, R24, !P3 ;  /* 0x000000184b037207 */ /* 0x000fe20005800000 */
[----:B------:R-:W-:Y:S01]  /*4ec0*/  IMAD R6, R22, R7, RZ ;  /* 0x0000000716067224 */ /* 0x000fe200078e02ff */
[C---:B------:R-:W-:Y:S01]  /*4ed0*/  ISETP.GE.AND P0, PT, R5.reuse, R4, PT ;  /* 0x000000040500720c */ /* 0x040fe20003f06270 */
[----:B------:R-:W-:Y:S03]  /*4ee0*/  IMAD.HI.U32 R8, R5, R16, RZ ;  /* 0x0000001005087227 */ /* 0x000fe600078e00ff */
[----:B------:R-:W-:Y:S01]  /*4ef0*/  ISETP.GE.OR P0, PT, R3, R6, P0 ;  /* 0x000000060300720c */ /* 0x000fe20000706670 */
[----:B------:R-:W-:Y:S01]  /*4f00*/  IMAD.MOV R6, RZ, RZ, -R3 ;  /* 0x000000ffff067224 */ /* 0x000fe200078e0a03 */
[-C--:B------:R-:W-:Y:S03]  /*4f10*/  SHF.R.U32.HI R8, RZ, R17.reuse, R8 ;  /* 0x00000011ff087219 */ /* 0x080fe60000011608 */
[----:B------:R-:W-:Y:S01]  /*4f20*/  IMAD R75, R72, R6, R75 ;  /* 0x00000006484b7224 */ /* 0x000fe200078e024b */
[----:B------:R-:W-:Y:S05]  /*4f30*/  SEL R9, R5, R8, !P1 ;  /* 0x0000000805097207 */ /* 0x000fea0004800000 */
[----:B------:R-:W-:Y:S02]  /*4f40*/  IMAD.MOV R8, RZ, RZ, -R9 ;  /* 0x000000ffff087224 */ /* 0x000fe400078e0a09 */
[C---:B------:R-:W-:Y:S04]  /*4f50*/  @!P0 IMAD.HI.U32 R4, R3.reuse, R16, RZ ;  /* 0x0000001003048227 */ /* 0x040fe800078e00ff */
[----:B------:R-:W-:Y:S01]  /*4f60*/  IMAD R8, R22, R8, R5 ;  /* 0x0000000816087224 */ /* 0x000fe200078e0205 */
[----:B------:R-:W-:Y:S04]  /*4f70*/  @!P0 SHF.R.U32.HI R4, RZ, R17, R4 ;  /* 0x00000011ff048219 */ /* 0x000fe80000011604 */
[----:B------:R-:W-:Y:S02]  /*4f80*/  @!P0 SEL R0, R3, R4, !P1 ;  /* 0x0000000403008207 */ /* 0x000fe40004800000 */
[----:B------:R-:W-:Y:S02]  /*4f90*/  IADD3 R4, PT, PT, -R5, RZ, RZ ;  /* 0x000000ff05047210 */ /* 0x000fe40007ffe1ff */
[----:B------:R-:W-:Y:S01]  /*4fa0*/  @!P0 IADD3 R9, PT, PT, R9, -R0, RZ ;  /* 0x8000000009098210 */ /* 0x000fe20007ffe0ff */
[----:B------:R-:W-:Y:S02]  /*4fb0*/  @!P0 IMAD R0, R7, R8, R0 ;  /* 0x0000000807008224 */ /* 0x000fe400078e0200 */
[----:B------:R-:W-:Y:S02]  /*4fc0*/  IMAD R73, R18, R4, R73 ;  /* 0x0000000412497224 */ /* 0x000fe400078e0249 */
[----:B------:R-:W-:Y:S02]  /*4fd0*/  @!P0 IMAD R5, R9, R22, R3 ;  /* 0x0000001609058224 */ /* 0x000fe400078e0203 */
[----:B------:R-:W-:Y:S04]  /*4fe0*/  @!P0 IMAD.MOV.U32 R3, RZ, RZ, R0 ;  /* 0x000000ffff038224 */ /* 0x000fe800078e0000 */
[----:B------:R-:W-:Y:S02]  /*4ff0*/  IMAD R75, R3, R72, R75 ;  /* 0x00000048034b7224 */ /* 0x000fe400078e024b */
[----:B------:R-:W-:Y:S02]  /*5000*/  IMAD R73, R5, R18, R73 ;  /* 0x0000001205497224 */ /* 0x000fe400078e0249 */
.L_x_78:
[----:B------:R-:W-:Y:S01]  /*5010*/  UISETP.NE.U32.AND UP3, UPT, UR42, URZ, UPT ;  /* 0x000000ff2a00728c */ /* 0x000fe2000bf65070 */
[----:B------:R-:W-:Y:S03]  /*5020*/  ISETP.NE.AND.EX P2, PT, R127, RZ, PT, P2 ;  /* 0x000000ff7f00720c */ /* 0x000fe60003f45320 */
[----:B------:R-:W-:Y:S09]  /*5030*/  UISETP.NE.AND.EX UP3, UPT, UR43, URZ, UPT, UP3 ;  /* 0x000000ff2b00728c */ /* 0x000ff2000bf65330 */
[----:B------:R-:W-:Y:S05]  /*5040*/  BRA.U !UP3, `(.L_x_79) ;  /* 0x000000010b387547 */ /* 0x000fea000b800000 */
[----:B------:R-:W-:Y:S01]  /*5050*/  UISETP.NE.U32.AND UP0, UPT, UR40, URZ, UPT ;  /* 0x000000ff2800728c */ /* 0x000fe2000bf05070 */
[----:B------:R-:W-:Y:S03]  /*5060*/  HFMA2 R132, -RZ, RZ, 0, 5.9604644775390625e-08 ;  /* 0x00000001ff847431 */ /* 0x000fe600000001ff */
[----:B------:R-:W-:Y:S06]  /*5070*/  UISETP.NE.AND.EX UP0, UPT, UR41, URZ, UPT, UP0 ;  /* 0x000000ff2900728c */ /* 0x000fec000bf05300 */
[----:B------:R-:W-:Y:S05]  /*5080*/  PLOP3.LUT P0, PT, PT, PT, UP0, 0x80, 0x8 ;  /* 0x000000000008781c */ /* 0x000fea0003f0f008 */
[----:B------:R-:W1:Y:S01]  /*5090*/  @UP0 LDCU.64 UR6, c[0x0][0x888] ;  /* 0x00011100ff0607ac */ /* 0x000e620008000a00 */
[----:B------:R-:W-:Y:S04]  /*50a0*/  @UP0 UIMAD UR4, UR36, UR42, URZ ;  /* 0x0000002a240402a4 */ /* 0x000fe8000f8e02ff */
[----:B-1----:R-:W-:Y:S06]  /*50b0*/  @UP0 UIMAD.WIDE UR6, UR4, 0x4, UR6 ;  /* 0x00000004040608a5 */ /* 0x002fec000f8e0206 */
[----:B------:R-:W-:Y:S02]  /*50c0*/  IMAD.U32 R4, RZ, RZ, UR6 ;  /* 0x00000006ff047e24 */ /* 0x000fe4000f8e00ff */
[----:B------:R-:W-:Y:S05]  /*50d0*/  IMAD.U32 R5, RZ, RZ, UR7 ;  /* 0x00000007ff057e24 */ /* 0x000fea000f8e00ff */
[----:B------:R-:W2:Y:S02]  /*50e0*/  @P0 LDG.E R0, desc[UR46][R4.64] ;  /* 0x0000002e04000981 */ /* 0x000ea4000c1e1900 */
[----:B--2---:R-:W-:Y:S01]  /*50f0*/  @P0 R2UR UR39, R0 ;  /* 0x00000000002702ca */ /* 0x004fe200000e0000 */
[----:B------:R-:W-:Y:S05]  /*5100*/  IMAD.MOV.U32 R0, RZ, RZ, 0x1 ;  /* 0x00000001ff007424 */ /* 0x000fea00078e00ff */
[----:B------:R-:W-:Y:S08]  /*5110*/  @!P0 PRMT R132, R0, 0x7610, R132 ;  /* 0x0000761000848816 */ /* 0x000ff00000000084 */
[----:B------:R-:W1:Y:S02]  /*5120*/  @!UP0 LDCU UR39, c[0x0][0x880] ;  /* 0x00011000ff2787ac */ /* 0x000e640008000800 */
.L_x_79:
[----:B------:R-:W-:Y:S05]  /*5130*/  @!P2 BRA `(.L_x_80) ;  /* 0x000000000020a947 */ /* 0x000fea0003800000 */
[----:B---3--:R-:W-:Y:S04]  /*5140*/  ISETP.NE.U32.AND P0, PT, R124, RZ, PT ;  /* 0x000000ff7c00720c */ /* 0x008fe80003f05070 */
[----:B------:R-:W-:Y:S11]  /*5150*/  ISETP.NE.AND.EX P0, PT, R125, RZ, PT, P0 ;  /* 0x000000ff7d00720c */ /* 0x000ff60003f05300 */
[----:B------:R-:W-:Y:S02]  /*5160*/  @!UPT UIADD3 URZ, UPT, UPT, URZ, URZ, URZ ;  /* 0x000000fffffff290 */ /* 0x000fe4000fffe0ff */
[----:B------:R-:W2:Y:S01]  /*5170*/  @P0 LDC.64 R4, c[0x0][0x8a8] ;  /* 0x00022a00ff040b82 */ /* 0x000ea20000000a00 */
[----:B------:R-:W-:Y:S04]  /*5180*/  @P0 IMAD R0, R126, UR36, RZ ;  /* 0x000000247e000c24 */ /* 0x000fe8000f8e02ff */
[----:B--2---:R-:W-:Y:S05]  /*5190*/  @P0 IMAD.WIDE R4, R0, 0x4, R4 ;  /* 0x0000000400040825 */ /* 0x004fea00078e0204 */
[----:B-----5:R2:W5:Y:S02]  /*51a0*/  @P0 LDG.E R74, desc[UR46][R4.64] ;  /* 0x0000002e044a0981 */ /* 0x020564000c1e1900 */
[----:B--2---:R-:W4:Y:S02]  /*51b0*/  @!P0 LDC R74, c[0x0][0x8a0] ;  /* 0x00022800ff4a8b82 */ /* 0x004f240000000800 */
.L_x_80:
[----:B------:R-:W2:Y:S01]  /*51c0*/  LDC.64 R4, c[0x0][0xb10] ;  /* 0x0002c400ff047b82 */ /* 0x000ea20000000a00 */
[----:B------:R-:W-:Y:S01]  /*51d0*/  UISETP.NE.AND UP4, UPT, UR45, URZ, UPT ;  /* 0x000000ff2d00728c */ /* 0x000fe2000bf85270 */
[----:B------:R-:W-:Y:S01]  /*51e0*/  SHF.L.U32 R8, R142, 0x1f, RZ ;  /* 0x0000001f8e087819 */ /* 0x000fe200000006ff */
[----:B------:R-:W-:Y:S01]  /*51f0*/  UPLOP3.LUT UP0, UPT, UPT, UPT, UPT, 0x40, 0x4 ;  /* 0x000000000004789c */ /* 0x000fe20003f0e870 */
[----:B------:R-:W-:Y:S01]  /*5200*/  @P6 SHF.R.U32.HI R139, RZ, 0x10, R13 ;  /* 0x00000010ff8b6819 */ /* 0x000fe2000001160d */
[----:B------:R-:W-:Y:S03]  /*5210*/  ULEA UR50, UR38, UR44, 0x3 ;  /* 0x0000002c26327291 */ /* 0x000fe6000f8e18ff */
[----:B------:R-:W3:Y:S01]  /*5220*/  LDC.64 R6, c[0x0][0xb18] ;  /* 0x0002c600ff067b82 */ /* 0x000ee20000000a00 */
[----:B------:R-:W-:Y:S01]  /*5230*/  PLOP3.LUT P1, PT, PT, PT, UP4, 0x80, 0x8 ;  /* 0x000000000008781c */ /* 0x000fe20003f2f048 */
[----:B------:R-:W-:Y:S01]  /*5240*/  VIADD R145, R145, 0x1 ;  /* 0x0000000191917836 */ /* 0x000fe20000000000 */
[----:B------:R-:W-:Y:S02]  /*5250*/  CS2R R96, SRZ ;  /* 0x0000000000607805 */ /* 0x000fe4000001ff00 */
[----:B------:R-:W-:Y:S02]  /*5260*/  CS2R R92, SRZ ;  /* 0x00000000005c7805 */ /* 0x000fe4000001ff00 */
[----:B------:R-:W-:Y:S01]  /*5270*/  CS2R R88, SRZ ;  /* 0x0000000000587805 */ /* 0x000fe2000001ff00 */
[----:B------:R-:W1:Y:S01]  /*5280*/  @UP4 LDCU.64 UR4, c[0x0][0x888] ;  /* 0x00011100ff0447ac */ /* 0x000e620008000a00 */
[----:B------:R-:W-:Y:S02]  /*5290*/  CS2R R84, SRZ ;  /* 0x0000000000547805 */ /* 0x000fe4000001ff00 */
[----:B------:R-:W-:Y:S02]  /*52a0*/  CS2R R80, SRZ ;  /* 0x0000000000507805 */ /* 0x000fe4000001ff00 */
[----:B------:R-:W-:Y:S02]  /*52b0*/  CS2R R78, SRZ ;  /* 0x00000000004e7805 */ /* 0x000fe4000001ff00 */
[----:B------:R-:W-:Y:S01]  /*52c0*/  CS2R R82, SRZ ;  /* 0x0000000000527805 */ /* 0x000fe2000001ff00 */
[----:B------:R-:W-:Y:S01]  /*52d0*/  @UP4 UPLOP3.LUT UP0, UPT, UPT, UPT, UP3, 0x80, 0x8 ;  /* 0x000000000008489c */ /* 0x000fe20003f0f030 */
[----:B------:R-:W-:Y:S01]  /*52e0*/  @P1 LOP3.LUT P0, RZ, R132, 0xff, RZ, 0xc0, !PT ;  /* 0x000000ff84ff1812 */ /* 0x000fe2000780c0ff */
[----:B-1----:R-:W-:Y:S02]  /*52f0*/  @UP4 UISETP.NE.AND UP1, UPT, UR39, URZ, UPT ;  /* 0x000000ff2700428c */ /* 0x002fe4000bf25270 */
[----:B------:R-:W-:Y:S02]  /*5300*/  @UP4 UISETP.NE.U32.AND UP2, UPT, UR4, URZ, UPT ;  /* 0x000000ff0400428c */ /* 0x000fe4000bf45070 */
[----:B------:R-:W-:Y:S02]  /*5310*/  @UP4 USEL UR4, URZ, 0xffffffff, UP1 ;  /* 0xffffffffff044887 */ /* 0x000fe40008800000 */
[----:B------:R-:W-:Y:S06]  /*5320*/  @UP4 UISETP.NE.AND.EX UP2, UPT, UR5, URZ, UPT, UP2 ;  /* 0x000000ff0500428c */ /* 0x000fec000bf45320 */
[----:B------:R-:W-:Y:S01]  /*5330*/  @P1 VOTEU.ANY UP1, P0 ;  /* 0x0000000000ff1886 */ /* 0x000fe20000020100 */
[----:B------:R-:W-:Y:S01]  /*5340*/  ISETP.NE.AND P0, PT, R23, 0x1, PT ;  /* 0x000000011700780c */ /* 0x000fe20003f05270 */
[----:B------:R-:W-:Y:S04]  /*5350*/  @UP4 USEL UR5, URZ, 0xffffffff, UP2 ;  /* 0xffffffffff054887 */ /* 0x000fe80009000000 */
[----:B------:R-:W-:Y:S04]  /*5360*/  @UP0 USEL UR4, UR5, UR4, !UP1 ;  /* 0x0000000405040287 */ /* 0x000fe8000c800000 */
[----:B------:R-:W-:Y:S04]  /*5370*/  @UP4 ULOP3.LUT UR4, UR4, 0x1, URZ, 0xc0, !UPT ;  /* 0x0000000104044892 */ /* 0x000fe8000f8ec0ff */
[----:B------:R-:W1:Y:S01]  /*5380*/  @!P0 LDC R0, c[0x0][0xb20] ;  /* 0x0002c800ff008b82 */ /* 0x000e620000000800 */
[----:B------:R-:W-:Y:S01]  /*5390*/  UISETP.NE.U32.OR UP0, UPT, UR4, 0x1, !UP4 ;  /* 0x000000010400788c */ /* 0x000fe2000e705470 */
[----:B--2---:R-:W-:Y:S01]  /*53a0*/  @!P0 IMAD.HI.U32 R4, R75, R4, RZ ;  /* 0x000000044b048227 */ /* 0x004fe200078e00ff */
[----:B---3--:R-:W-:Y:S05]  /*53b0*/  @!P0 ISETP.NE.AND P1, PT, R6, 0x1, PT ;  /* 0x000000010600880c */ /* 0x008fea0003f25270 */
[----:B------:R-:W2:Y:S01]  /*53c0*/  @!P0 LDC R3, c[0x0][0xb0c] ;  /* 0x0002c300ff038b82 */ /* 0x000ea20000000800 */
[----:B------:R-:W-:Y:S01]  /*53d0*/  @!P0 IMAD.HI.U32 R7, R73, R7, RZ ;  /* 0x0000000749078227 */ /* 0x000fe200078e00ff */
[----:B------:R-:W-:Y:S02]  /*53e0*/  PLOP3.LUT P3, PT, PT, PT, UP0, 0x80, 0x8 ;  /* 0x000000000008781c */ /* 0x000fe40003f6f008 */
[----:B------:R-:W-:Y:S11]  /*53f0*/  @!P0 SHF.R.U32.HI R4, RZ, R5, R4 ;  /* 0x00000005ff048219 */ /* 0x000ff60000011604 */
[----:B------:R-:W-:Y:S04]  /*5400*/  @P3 SHF.L.U32 R9, R140, 0x1f, RZ ;  /* 0x0000001f8c093819 */ /* 0x000fe800000006ff */
[----:B------:R-:W3:Y:S01]  /*5410*/  @P3 SYNCS.PHASECHK.TRANS64.TRYWAIT P5, [UR44+0x40], R9 ;  /* 0x00004009ff0035a7 */ /* 0x000ee200080a112c */
[----:B-1----:R-:W-:Y:S02]  /*5420*/  @!P0 SHF.R.U32.HI R0, RZ, R0, R7 ;  /* 0x00000000ff008219 */ /* 0x002fe40000011607 */
[----:B--2---:R-:W-:Y:S02]  /*5430*/  @!P0 ISETP.NE.AND P2, PT, R3, 0x1, PT ;  /* 0x000000010300880c */ /* 0x004fe40003f45270 */
[----:B------:R-:W-:Y:S02]  /*5440*/  @!P0 SEL R5, R73, R0, !P1 ;  /* 0x0000000049058207 */ /* 0x000fe40004800000 */
[----:B------:R-:W-:Y:S05]  /*5450*/  @!P0 SEL R4, R75, R4, !P2 ;  /* 0x000000044b048207 */ /* 0x000fea0005000000 */
[----:B------:R-:W-:Y:S02]  /*5460*/  @!P0 IMAD.IADD R0, R5, 0x1, -R4 ;  /* 0x0000000105008824 */ /* 0x000fe400078e0a04 */
[----:B------:R-:W-:Y:S01]  /*5470*/  @!P0 IMAD.IADD R4, R4, 0x1, -R5 ;  /* 0x0000000104048824 */ /* 0x000fe200078e0a05 */
[----:B------:R1:W2:Y:S01]  /*5480*/  SYNCS.PHASECHK.TRANS64.TRYWAIT P4, [UR50+0x80], R8 ;  /* 0x00008008ff0075a7 */ /* 0x0002a20008081132 */
[----:B------:R-:W-:Y:S02]  /*5490*/  @!P0 IMAD R75, R0, R3, R75 ;  /* 0x00000003004b8224 */ /* 0x000fe400078e024b */
[----:B------:R-:W-:Y:S01]  /*54a0*/  @!P0 IMAD R73, R4, R6, R73 ;  /* 0x0000000604498224 */ /* 0x000fe200078e0249 */
[----:B------:R-:W-:Y:S02]  /*54b0*/  PLOP3.LUT P0, PT, PT, PT, PT, 0x8, 0x80 ;  /* 0x000000000080781c */ /* 0x000fe40003f0e170 */
[----:B---3--:R-:W-:Y:S01]  /*54c0*/  @P3 PLOP3.LUT P0, PT, P5, PT, PT, 0x8, 0x80 ;  /* 0x000000000080381c */ /* 0x008fe20002f0e170 */
[----:B------:R-:W-:Y:S01]  /*54d0*/  @!UPT UIADD3 URZ, UPT, UPT, URZ, URZ, URZ ;  /* 0x000000fffffff290 */ /* 0x000fe2000fffe0ff */
[----:B-1----:R-:W-:Y:S11]  /*54e0*/  BRA.U !UP0, `(.L_x_81) ;  /* 0x0000000108a47547 */ /* 0x002ff6000b800000 */
[----:B------:R-:W-:Y:S01]  /*54f0*/  LOP3.LUT P1, RZ, R132, 0xff, RZ, 0xc0, !PT ;  /* 0x000000ff84ff7812 */ /* 0x000fe2000782c0ff */
[----:B------:R-:W-:Y:S01]  /*5500*/  @!UPT UIADD3 URZ, UPT, UPT, URZ, URZ, URZ ;  /* 0x000000fffffff290 */ /* 0x000fe2000fffe0ff */
[----:B------:R-:W-:Y:S11]  /*5510*/  @!P0 BRA `(.L_x_82) ;  /* 0x00000000000c8947 */ /* 0x000ff60003800000 */
[----:B------:R-:W-:Y:S04]  /*5520*/  SHF.L.U32 R3, R140, 0x1f, RZ ;  /* 0x0000001f8c037819 */ /* 0x000fe800000006ff */
[----:B------:R-:W1:Y:S02]  /*5530*/  SYNCS.PHASECHK.TRANS64.TRYWAIT P0, [UR44+0x40], R3 ;  /* 0x00004003ff0075a7 */ /* 0x000e64000800112c */
[----:B-1----:R-:W-:Y:S05]  /*5540*/  @!P0 BRA `(.L_x_83) ;  /* 0x00000028003c8947 */ /* 0x002fea0003800000 */
.L_x_82:
[----:B------:R-:W-:Y:S01]  /*5550*/  UISETP.NE.U32.AND UP0, UPT, UR40, URZ, UPT ;  /* 0x000000ff2800728c */ /* 0x000fe2000bf05070 */
[----:B------:R-:W-:Y:S01]  /*5560*/  CS2R R82, SRZ ;  /* 0x0000000000527805 */ /* 0x000fe2000001ff00 */
[----:B------:R-:W-:Y:S01]  /*5570*/  UISETP.NE.AND UP1, UPT, UR39, URZ, UPT ;  /* 0x000000ff2700728c */ /* 0x000fe2000bf25270 */
[----:B------:R-:W-:Y:S01]  /*5580*/  CS2R R78, SRZ ;  /* 0x00000000004e7805 */ /* 0x000fe2000001ff00 */
[----:B------:R-:W-:Y:S01]  /*5590*/  UISETP.NE.AND.EX UP0, UPT, UR41, URZ, UPT, UP0 ;  /* 0x000000ff2900728c */ /* 0x000fe2000bf05300 */
[----:B------:R-:W-:Y:S01]  /*55a0*/  CS2R R80, SRZ ;  /* 0x0000000000507805 */ /* 0x000fe2000001ff00 */
[----:B------:R-:W-:Y:S01]  /*55b0*/  USEL UR4, URZ, 0xffffffff, UP1 ;  /* 0xffffffffff047887 */ /* 0x000fe20008800000 */
[----:B------:R-:W-:Y:S01]  /*55c0*/  CS2R R84, SRZ ;  /* 0x0000000000547805 */ /* 0x000fe2000001ff00 */
[----:B------:R-:W-:Y:S01]  /*55d0*/  USEL UR5, URZ, 0xffffffff, UP0 ;  /* 0xffffffffff057887 */ /* 0x000fe20008000000 */
[----:B------:R-:W-:Y:S02]  /*55e0*/  CS2R R88, SRZ ;  /* 0x0000000000587805 */ /* 0x000fe4000001ff00 */
[----:B------:R-:W-:Y:S01]  /*55f0*/  CS2R R92, SRZ ;  /* 0x00000000005c7805 */ /* 0x000fe2000001ff00 */
[----:B------:R-:W-:Y:S01]  /*5600*/  VOTEU.ANY UP0, P1 ;  /* 0x0000000000ff7886 */ /* 0x000fe20000800100 */
[----:B------:R-:W-:Y:S01]  /*5610*/  @UP3 USEL UR4, UR5, UR4, !UP0 ;  /* 0x0000000405043287 */ /* 0x000fe2000c000000 */
[----:B------:R-:W-:Y:S02]  /*5620*/  CS2R R96, SRZ ;  /* 0x0000000000607805 */ /* 0x000fe4000001ff00 */
[----:B------:R-:W-:Y:S01]  /*5630*/  LOP3.LUT R140, R140, 0x1, RZ, 0x3c, !PT ;  /* 0x000000018c8c7812 */ /* 0x000fe200078e3cff */
[----:B------:R-:W-:Y:S04]  /*5640*/  ULOP3.LUT UR4, UR4, 0x1, URZ, 0xc0, !UPT ;  /* 0x0000000104047892 */ /* 0x000fe8000f8ec0ff */
[----:B------:R-:W-:Y:S02]  /*5650*/  UISETP.NE.U32.AND UP0, UPT, UR4, 0x1, UPT ;  /* 0x000000010400788c */ /* 0x000fe4000bf05070 */
[----:B------:R-:W-:Y:S04]  /*5660*/  UIADD3 UR4, UPT, UPT, UR44, 0x48, URZ ;  /* 0x000000482c047890 */ /* 0x000fe8000fffe0ff */
[----:B------:R-:W-:Y:S01]  /*5670*/  PLOP3.LUT P0, PT, PT, PT, UP0, 0x80, 0x8 ;  /* 0x000000000008781c */ /* 0x000fe20003f0f008 */
[----:B------:R-:W-:Y:S11]  /*5680*/  UPRMT UR4, UR37, 0x654, UR4 ;  /* 0x0000065425047896 */ /* 0x000ff60008000004 */
[----:B------:R-:W-:Y:S01]  /*5690*/  @!UPT UIADD3 URZ, UPT, UPT, URZ, URZ, URZ ;  /* 0x000000fffffff290 */ /* 0x000fe2000fffe0ff */
[----:B------:R3:W1:Y:S04]  /*56a0*/  @P0 LDS.64 R82, [R137+UR44+0x180] ;  /* 0x0001802c89520984 */ /* 0x0006680008000a00 */
[----:B------:R3:W1:Y:S04]  /*56b0*/  @P0 LDS.64 R78, [R137+UR44+0x580] ;  /* 0x0005802c894e0984 */ /* 0x0006680008000a00 */
[----:B------:R3:W1:Y:S04]  /*56c0*/  @P0 LDS.64 R80, [R137+UR44+0x980] ;  /* 0x0009802c89500984 */ /* 0x0006680008000a00 */
[----:B------:R3:W1:Y:S04]  /*56d0*/  @P0 LDS.64 R84, [R137+UR44+0xd80] ;  /* 0x000d802c89540984 */ /* 0x0006680008000a00 */
[----:B------:R3:W1:Y:S04]  /*56e0*/  @P0 LDS.64 R88, [R137+UR44+0x1180] ;  /* 0x0011802c89580984 */ /* 0x0006680008000a00 */
[----:B------:R3:W1:Y:S04]  /*56f0*/  @P0 LDS.64 R92, [R137+UR44+0x1580] ;  /* 0x0015802c895c0984 */ /* 0x0006680008000a00 */
[----:B------:R3:W1:Y:S01]  /*5700*/  @P0 LDS.64 R96, [R137+UR44+0x1980] ;  /* 0x0019802c89600984 */ /* 0x0006620008000a00 */
[----:B------:R-:W-:Y:S01]  /*5710*/  @!PT LDS RZ, [RZ] ;  /* 0x00000000fffff984 */ /* 0x000fe20000000800 */
[----:B------:R-:W-:Y:S01]  /*5720*/  @!PT LDS RZ, [RZ] ;  /* 0x00000000fffff984 */ /* 0x000fe20000000800 */
[----:B------:R-:W-:Y:S01]  /*5730*/  @!PT LDS RZ, [RZ] ;  /* 0x00000000fffff984 */ /* 0x000fe20000000800 */
[----:B------:R-:W-:Y:S01]  /*5740*/  @!PT LDS RZ, [RZ] ;  /* 0x00000000fffff984 */ /* 0x000fe20000000800 */
[----:B------:R4:W-:Y:S06]  /*5750*/  MEMBAR.ALL.CTA ;  /* 0x0000000000007992 */ /* 0x0009ec0000008000 */
[----:B----4-:R-:W4:Y:S02]  /*5760*/  FENCE.VIEW.ASYNC.S ;  /* 0x00000000000073c6 */ /* 0x010f240000000000 */
[----:B----4-:R-:W-:Y:S01]  /*5770*/  SYNCS.ARRIVE.TRANS64.RED.A1T0 RZ, [UR4], RZ ;  /* 0x000000ffffff79a7 */ /* 0x010fe20008100404 */
.L_x_81:
[----:B--2---:R-:W-:Y:S05]  /*5780*/  @P4 BRA `(.L_x_84) ;  /* 0x0000000000084947 */ /* 0x004fea0003800000 */
[----:B------:R-:W2:Y:S02]  /*5790*/  SYNCS.PHASECHK.TRANS64.TRYWAIT P0, [UR50+0x80], R8 ;  /* 0x00008008ff0075a7 */ /* 0x000ea40008001132 */
[----:B--2---:R-:W-:Y:S05]  /*57a0*/  @!P0 BRA `(.L_x_85) ;  /* 0x0000002400bc8947 */ /* 0x004fea0003800000 */
.L_x_84:
[----:B------:R-:W-:Y:S04]  /*57b0*/  ULEA.HI UR4, UR38, UR38, URZ, 0x1 ;  /* 0x0000002626047291 */ /* 0x000fe8000f8f08ff */
[----:B------:R-:W-:Y:S02]  /*57c0*/  USHF.R.U32.HI UR5, URZ, 0x1, UR4 ;  /* 0x00000001ff057899 */ /* 0x000fe40008011604 */
[----:B------:R-:W-:Y:S04]  /*57d0*/  ULOP3.LUT UR4, UR4, 0xffe, URZ, 0xc0, !UPT ;  /* 0x00000ffe04047892 */ /* 0x000fe8000f8ec0ff */
[----:B------:R-:W-:Y:S01]  /*57e0*/  UIADD3 UR4, UPT, UPT, -UR4, UR38, URZ ;  /* 0x0000002604047290 */ /* 0x000fe2000fffe1ff */
[----:B------:R-:W-:Y:S04]  /*57f0*/  IMAD.U32 R5, RZ, RZ, UR5 ;  /* 0x00000005ff057e24 */ /* 0x000fe8000f8e00ff */
[----:B-1----:R-:W-:Y:S01]  /*5800*/  IMAD R3, R5, 0x70, R2 ;  /* 0x0000007005037824 */ /* 0x002fe200078e0202 */
[----:B------:R-:W-:Y:S05]  /*5810*/  MOV R76, UR4 ;  /* 0x00000004004c7c02 */ /* 0x000fea0008000f00 */
[----:B------:R-:W-:Y:S05]  /*5820*/  IMAD R76, R76, 0x100000, R3 ;  /* 0x001000004c4c7824 */ /* 0x000fea00078e0203 */
[----:B------:R-:W-:Y:S04]  /*5830*/  SHF.R.U32.HI R7, RZ, 0x15, R76 ;  /* 0x00000015ff077819 */ /* 0x000fe8000001164c */
[----:B------:R-:W-:Y:S11]  /*5840*/  LOP3.LUT P0, RZ, R7, 0x3, R138, 0x48, !PT ;  /* 0x0000000307ff7812 */ /* 0x000ff6000780488a */
[----:B------:R-:W-:Y:S02]  /*5850*/  @!UPT UIADD3 URZ, UPT, UPT, URZ, URZ, URZ ;  /* 0x000000fffffff290 */ /* 0x000fe4000fffe0ff */
[----:B------:R-:W-:Y:S05]  /*5860*/  @!P0 BRA `(.L_x_86) ;  /* 0x0000000000408947 */ /* 0x000fea0003800000 */
[----:B------:R-:W1:Y:S01]  /*5870*/  LDCU.64 UR8, c[0x4][0x68] ;  /* 0x01000d00ff0877ac */ /* 0x000e620008000a00 */
[----:B------:R-:W-:Y:S01]  /*5880*/  MOV R15, 0x0 ;  /* 0x00000000000f7802 */ /* 0x000fe20000000f00 */
[----:B------:R-:W-:Y:S02]  /*5890*/  HFMA2 R12, -RZ, RZ, 0, 5.9604644775390625e-08 ;  /* 0x00000001ff0c7431 */ /* 0x000fe400000001ff */
[----:B------:R-:W-:Y:S02]  /*58a0*/  IMAD.MOV.U32 R8, RZ, RZ, 0x192 ;  /* 0x00000192ff087424 */ /* 0x000fe400078e00ff */
[----:B------:R-:W-:Y:S01]  /*58b0*/  IMAD.MOV.U32 R13, RZ, RZ, RZ ;  /* 0x000000ffff0d7224 */ /* 0x000fe200078e00ff */
[----:B------:R-:W2:Y:S01]  /*58c0*/  LDCU.64 UR6, c[0x4][0x70] ;  /* 0x01000e00ff0677ac */ /* 0x000ea20008000a00 */
[----:B------:R-:W3:Y:S01]  /*58d0*/  LDC.64 R14, c[0x4][R15] ;  /* 0x010000000f0e7b82 */ /* 0x000ee20000000a00 */
[----:B------:R-:W4:Y:S01]  /*58e0*/  LDCU.64 UR4, c[0x4][0x8] ;  /* 0x01000100ff0477ac */ /* 0x000f220008000a00 */
[----:B-1----:R-:W-:Y:S01]  /*58f0*/  MOV R5, UR9 ;  /* 0x0000000900057c02 */ /* 0x002fe20008000f00 */
[----:B------:R-:W-:Y:S01]  /*5900*/  IMAD.U32 R4, RZ, RZ, UR8 ;  /* 0x00000008ff047e24 */ /* 0x000fe2000f8e00ff */
[----:B--2---:R-:W-:Y:S01]  /*5910*/  MOV R7, UR7 ;  /* 0x0000000700077c02 */ /* 0x004fe20008000f00 */
[----:B------:R-:W-:Y:S01]  /*5920*/  IMAD.U32 R6, RZ, RZ, UR6 ;  /* 0x00000006ff067e24 */ /* 0x000fe2000f8e00ff */
[----:B----4-:R-:W-:Y:S01]  /*5930*/  MOV R11, UR5 ;  /* 0x00000005000b7c02 */ /* 0x010fe20008000f00 */
[----:B------:R-:W-:Y:S02]  /*5940*/  IMAD.U32 R10, RZ, RZ, UR4 ;  /* 0x00000004ff0a7e24 */ /* 0x000fe4000f8e00ff */
[----:B------:R-:W-:Y:S07]  /*5950*/  LEPC R20, `(.L_x_86) ;  /* 0x000000001014794e */ /* 0x000fee0000000000 */
[----:B---3-5:R-:W-:Y:S05]  /*5960*/  CALL.ABS.NOINC R14 ;  /* 0x000000000e007343 */ /* 0x028fea0003c00000 */
.L_x_86:
[----:B------:R-:W-:Y:S05]  /*5970*/  WARPSYNC.ALL ;  /* 0x0000000000007948 */ /* 0x000fea0003800000 */
[C---:B------:R-:W-:Y:S01]  /*5980*/  R2UR UR4, R76.reuse ;  /* 0x000000004c0472ca */ /* 0x040fe200000e0000 */
[----:B------:R-:W-:Y:S05]  /*5990*/  VIADD R3, R76, 0x10 ;  /* 0x000000104c037836 */ /* 0x000fea0000000000 */
[----:B------:R-:W-:Y:S04]  /*59a0*/  SHF.R.U32.HI R3, RZ, 0x15, R3 ;  /* 0x00000015ff037819 */ /* 0x000fe80000011603 */
[----:B------:R-:W-:Y:S03]  /*59b0*/  LOP3.LUT P0, RZ, R3, 0x3, R138, 0x48, !PT ;  /* 0x0000000303ff7812 */ /* 0x000fe6000780488a */
[----:B------:R-:W1:Y:S01]  /*59c0*/  LDTM.16dp32bit_t0_t15.x8 R64, tmem[UR4] ;  /* 0x00000004004079ee */ /* 0x000e620008980000 */
[----:B------:R-:W2:Y:S09]  /*59d0*/  LDTM.16dp32bit_t16_t31.x8 R64, tmem[UR4+0x8] ;  /* 0x00000804004079ee */ /* 0x000eb200089a0000 */
[----:B--2---:R-:W-:Y:S05]  /*59e0*/  @!P0 BRA `(.L_x_87) ;  /* 0x0000000000408947 */ /* 0x004fea0003800000 */
[----:B------:R-:W2:Y:S01]  /*59f0*/  LDCU.64 UR8, c[0x4][0x68] ;  /* 0x01000d00ff0877ac */ /* 0x000ea20008000a00 */
[----:B------:R-:W-:Y:S01]  /*5a00*/  MOV R15, 0x0 ;  /* 0x00000000000f7802 */ /* 0x000fe20000000f00 */
[----:B------:R-:W-:Y:S02]  /*5a10*/  HFMA2 R12, -RZ, RZ, 0, 5.9604644775390625e-08 ;  /* 0x00000001ff0c7431 */ /* 0x000fe400000001ff */
[----:B------:R-:W-:Y:S02]  /*5a20*/  IMAD.MOV.U32 R8, RZ, RZ, 0x192 ;  /* 0x00000192ff087424 */ /* 0x000fe400078e00ff */
[----:B------:R-:W-:Y:S01]  /*5a30*/  IMAD.MOV.U32 R13, RZ, RZ, RZ ;  /* 0x000000ffff0d7224 */ /* 0x000fe200078e00ff */
[----:B------:R-:W3:Y:S01]  /*5a40*/  LDCU.64 UR6, c[0x4][0x70] ;  /* 0x01000e00ff0677ac */ /* 0x000ee20008000a00 */
[----:B------:R-:W1:Y:S01]  /*5a50*/  LDC.64 R14, c[0x4][R15] ;  /* 0x010000000f0e7b82 */ /* 0x000e620000000a00 */
[----:B------:R-:W4:Y:S01]  /*5a60*/  LDCU.64 UR4, c[0x4][0x8] ;  /* 0x01000100ff0477ac */ /* 0x000f220008000a00 */
[----:B--2---:R-:W-:Y:S01]  /*5a70*/  MOV R5, UR9 ;  /* 0x0000000900057c02 */ /* 0x004fe20008000f00 */
[----:B------:R-:W-:Y:S01]  /*5a80*/  IMAD.U32 R4, RZ, RZ, UR8 ;  /* 0x00000008ff047e24 */ /* 0x000fe2000f8e00ff */
[----:B---3--:R-:W-:Y:S01]  /*5a90*/  MOV R7, UR7 ;  /* 0x0000000700077c02 */ /* 0x008fe20008000f00 */
[----:B------:R-:W-:Y:S01]  /*5aa0*/  IMAD.U32 R6, RZ, RZ, UR6 ;  /* 0x00000006ff067e24 */ /* 0x000fe2000f8e00ff */
[----:B----4-:R-:W-:Y:S01]  /*5ab0*/  MOV R11, UR5 ;  /* 0x00000005000b7c02 */ /* 0x010fe20008000f00 */
[----:B------:R-:W-:Y:S02]  /*5ac0*/  IMAD.U32 R10, RZ, RZ, UR4 ;  /* 0x00000004ff0a7e24 */ /* 0x000fe4000f8e00ff */
[----:B------:R-:W-:Y:S07]  /*5ad0*/  LEPC R20, `(.L_x_87) ;  /* 0x000000001014794e */ /* 0x000fee0000000000 */
[----:B-1---5:R-:W-:Y:S05]  /*5ae0*/  CALL.ABS.NOINC R14 ;  /* 0x000000000e007343 */ /* 0x022fea0003c00000 */
.L_x_87:
[----:B------:R-:W-:Y:S05]  /*5af0*/  WARPSYNC.ALL ;  /* 0x0000000000007948 */ /* 0x000fea0003800000 */
[C---:B------:R-:W-:Y:S01]  /*5b00*/  R2UR UR4, R76.reuse ;  /* 0x000000004c0472ca */ /* 0x040fe200000e0000 */
[----:B------:R-:W-:Y:S05]  /*5b10*/  VIADD R3, R76, 0x20 ;  /* 0x000000204c037836 */ /* 0x000fea0000000000 */
[----:B------:R-:W-:Y:S04]  /*5b20*/  SHF.R.U32.HI R3, RZ, 0x15, R3 ;  /* 0x00000015ff037819 */ /* 0x000fe80000011603 */
[----:B------:R-:W-:Y:S03]  /*5b30*/  LOP3.LUT P0, RZ, R3, 0x3, R138, 0x48, !PT ;  /* 0x0000000303ff7812 */ /* 0x000fe6000780488a */
[----:B------:R-:W2:Y:S01]  /*5b40*/  LDTM.16dp32bit_t0_t15.x8 R56, tmem[UR4+0x10] ;  /* 0x00001004003879ee */ /* 0x000ea20008980000 */
[----:B------:R-:W1:Y:S09]  /*5b50*/  LDTM.16dp32bit_t16_t31.x8 R56, tmem[UR4+0x18] ;  /* 0x00001804003879ee */ /* 0x000e7200089a0000 */
[----:B-1----:R-:W-:Y:S05]  /*5b60*/  @!P0 BRA `(.L_x_88) ;  /* 0x0000000000408947 */ /* 0x002fea0003800000 */
[----:B------:R-:W1:Y:S01]  /*5b70*/  LDCU.64 UR8, c[0x4][0x68] ;  /* 0x01000d00ff0877ac */ /* 0x000e620008000a00 */
[----:B------:R-:W-:Y:S01]  /*5b80*/  MOV R15, 0x0 ;  /* 0x00000000000f7802 */ /* 0x000fe20000000f00 */
[----:B------:R-:W-:Y:S02]  /*5b90*/  HFMA2 R12, -RZ, RZ, 0, 5.9604644775390625e-08 ;  /* 0x00000001ff0c7431 */ /* 0x000fe400000001ff */
[----:B------:R-:W-:Y:S02]  /*5ba0*/  IMAD.MOV.U32 R8, RZ, RZ, 0x192 ;  /* 0x00000192ff087424 */ /* 0x000fe400078e00ff */
[----:B------:R-:W-:Y:S01]  /*5bb0*/  IMAD.MOV.U32 R13, RZ, RZ, RZ ;  /* 0x000000ffff0d7224 */ /* 0x000fe200078e00ff */
[----:B------:R-:W3:Y:S01]  /*5bc0*/  LDCU.64 UR6, c[0x4][0x70] ;  /* 0x01000e00ff0677ac */ /* 0x000ee20008000a00 */
[----:B------:R-:W2:Y:S01]  /*5bd0*/  LDC.64 R14, c[0x4][R15] ;  /* 0x010000000f0e7b82 */ /* 0x000ea20000000a00 */
[----:B------:R-:W4:Y:S01]  /*5be0*/  LDCU.64 UR4, c[0x4][0x8] ;  /* 0x01000100ff0477ac */ /* 0x000f220008000a00 */
[----:B-1----:R-:W-:Y:S01]  /*5bf0*/  MOV R5, UR9 ;  /* 0x0000000900057c02 */ /* 0x002fe20008000f00 */
[----:B------:R-:W-:Y:S01]  /*5c00*/  IMAD.U32 R4, RZ, RZ, UR8 ;  /* 0x00000008ff047e24 */ /* 0x000fe2000f8e00ff */
[----:B---3--:R-:W-:Y:S01]  /*5c10*/  MOV R7, UR7 ;  /* 0x0000000700077c02 */ /* 0x008fe20008000f00 */
[----:B------:R-:W-:Y:S01]  /*5c20*/  IMAD.U32 R6, RZ, RZ, UR6 ;  /* 0x00000006ff067e24 */ /* 0x000fe2000f8e00ff */
[----:B----4-:R-:W-:Y:S01]  /*5c30*/  MOV R11, UR5 ;  /* 0x00000005000b7c02 */ /* 0x010fe20008000f00 */
[----:B------:R-:W-:Y:S02]  /*5c40*/  IMAD.U32 R10, RZ, RZ, UR4 ;  /* 0x00000004ff0a7e24 */ /* 0x000fe4000f8e00ff */
[----:B------:R-:W-:Y:S07]  /*5c50*/  LEPC R20, `(.L_x_88) ;  /* 0x000000001014794e */ /* 0x000fee0000000000 */
[----:B--2--5:R-:W-:Y:S05]  /*5c60*/  CALL.ABS.NOINC R14 ;  /* 0x000000000e007343 */ /* 0x024fea0003c00000 */
.L_x_88:
[----:B------:R-:W-:Y:S05]  /*5c70*/  WARPSYNC.ALL ;  /* 0x0000000000007948 */ /* 0x000fea0003800000 */
[C---:B------:R-:W-:Y:S01]  /*5c80*/  R2UR UR4, R76.reuse ;  /* 0x000000004c0472ca */ /* 0x040fe200000e0000 */
[----:B------:R-:W-:Y:S05]  /*5c90*/  VIADD R3, R76, 0x30 ;  /* 0x000000304c037836 */ /* 0x000fea0000000000 */
[----:B------:R-:W-:Y:S04]  /*5ca0*/  SHF.R.U32.HI R3, RZ, 0x15, R3 ;  /* 0x00000015ff037819 */ /* 0x000fe80000011603 */
[----:B------:R-:W-:Y:S03]  /*5cb0*/  LOP3.LUT P0, RZ, R3, 0x3, R138, 0x48, !PT ;  /* 0x0000000303ff7812 */ /* 0x000fe6000780488a */
[----:B------:R-:W1:Y:S01]  /*5cc0*/  LDTM.16dp32bit_t0_t15.x8 R48, tmem[UR4+0x20] ;  /* 0x00002004003079ee */ /* 0x000e620008980000 */
[----:B------:R-:W1:Y:S09]  /*5cd0*/  LDTM.16dp32bit_t16_t31.x8 R48, tmem[UR4+0x28] ;  /* 0x00002804003079ee */ /* 0x000e7200089a0000 */
[----:B-1----:R-:W-:Y:S05]  /*5ce0*/  @!P0 BRA `(.L_x_89) ;  /* 0x0000000000408947 */ /* 0x002fea0003800000 */
        /* <DEDUP_REMOVED lines=16> */
.L_x_89:
        /* <DEDUP_REMOVED lines=24> */
.L_x_90:
        /* <DEDUP_REMOVED lines=24> */
.L_x_91:
        /* <DEDUP_REMOVED lines=24> */
.L_x_92:
[----:B------:R-:W-:Y:S01]  /*6270*/  ISETP.NE.AND P0, PT, R143, RZ, PT ;  /* 0x000000ff8f00720c */ /* 0x000fe20003f05270 */
[----:B------:R-:W-:Y:S05]  /*6280*/  WARPSYNC.ALL ;  /* 0x0000000000007948 */ /* 0x000fea0003800000 */
[----:B------:R-:W-:Y:S01]  /*6290*/  R2UR UR4, R76 ;  /* 0x000000004c0472ca */ /* 0x000fe200000e0000 */
[----:B------:R-:W-:Y:S01]  /*62a0*/  UIADD3 UR5, UPT, UPT, UR50, 0xa0, URZ ;  /* 0x000000a032057890 */ /* 0x000fe2000fffe0ff */
[----:B------:R-:W-:Y:S01]  /*62b0*/  PRMT R3, R82, 0x8880, RZ ;  /* 0x0000888052037816 */ /* 0x000fe200000000ff */
[----:B----45:R-:W-:Y:S01]  /*62c0*/  IMAD R64, R74, R64, RZ ;  /* 0x000000404a407224 */ /* 0x030fe200078e02ff */
[----:B------:R-:W-:Y:S01]  /*62d0*/  SHF.L.U32 R0, R82, 0x10, RZ ;  /* 0x0000001052007819 */ /* 0x000fe200000006ff */
[----:B------:R-:W-:Y:S01]  /*62e0*/  IMAD R65, R74, R65, RZ ;  /* 0x000000414a417224 */ /* 0x000fe200078e02ff */
[----:B------:R-:W-:Y:S01]  /*62f0*/  SHF.L.U32 R91, R82, 0x8, RZ ;  /* 0x00000008525b7819 */ /* 0x000fe200000006ff */
[----:B------:R-:W-:Y:S01]  /*6300*/  IMAD R64, R3, UR39, R64 ;  /* 0x0000002703407c24 */ /* 0x000fe2000f8e0240 */
[----:B------:R-:W-:Y:S01]  /*6310*/  SHF.R.S32.HI R0, RZ, 0x18, R0 ;  /* 0x00000018ff007819 */ /* 0x000fe20000011400 */
[C---:B------:R-:W-:Y:S01]  /*6320*/  IMAD R66, R74.reuse, R66, RZ ;  /* 0x000000424a427224 */ /* 0x040fe200078e02ff */
[----:B------:R-:W-:Y:S01]  /*6330*/  SHF.R.S32.HI R3, RZ, 0x18, R91 ;  /* 0x00000018ff037819 */ /* 0x000fe2000001145b */
[----:B------:R-:W-:Y:S01]  /*6340*/  IMAD R67, R74, R67, RZ ;  /* 0x000000434a437224 */ /* 0x000fe200078e02ff */
[----:B------:R-:W-:Y:S01]  /*6350*/  SHF.R.S32.HI R12, RZ, 0x18, R82 ;  /* 0x00000018ff0c7819 */ /* 0x000fe20000011452 */
[----:B------:R-:W-:Y:S01]  /*6360*/  IMAD R65, R0, UR39, R65 ;  /* 0x0000002700417c24 */ /* 0x000fe2000f8e0241 */
[C---:B------:R-:W-:Y:S01]  /*6370*/  SHF.L.U32 R87, R83.reuse, 0x10, RZ ;  /* 0x0000001053577819 */ /* 0x040fe200000006ff */
[C---:B------:R-:W-:Y:S01]  /*6380*/  IMAD R68, R74.reuse, R68, RZ ;  /* 0x000000444a447224 */ /* 0x040fe200078e02ff */
[----:B------:R-:W-:Y:S01]  /*6390*/  PRMT R13, R83, 0x8880, RZ ;  /* 0x00008880530d7816 */ /* 0x000fe200000000ff */
[----:B------:R-:W-:Y:S01]  /*63a0*/  IMAD R66, R3, UR39, R66 ;  /* 0x0000002703427c24 */ /* 0x000fe2000f8e0242 */
[----:B------:R-:W-:Y:S01]  /*63b0*/  SHF.L.U32 R15, R83, 0x8, RZ ;  /* 0x00000008530f7819 */ /* 0x000fe200000006ff */
[----:B------:R-:W-:Y:S01]  /*63c0*/  IMAD R69, R74, R69, RZ ;  /* 0x000000454a457224 */ /* 0x000fe200078e02ff */
[----:B------:R-:W-:Y:S01]  /*63d0*/  SHF.R.S32.HI R0, RZ, 0x18, R87 ;  /* 0x00000018ff007819 */ /* 0x000fe20000011457 */
[----:B------:R-:W-:Y:S01]  /*63e0*/  IMAD R67, R12, UR39, R67 ;  /* 0x000000270c437c24 */ /* 0x000fe2000f8e0243 */
[----:B------:R-:W-:Y:S01]  /*63f0*/  PRMT R122, R78, 0x8880, RZ ;  /* 0x000088804e7a7816 */ /* 0x000fe200000000ff */
[C---:B------:R-:W-:Y:S01]  /*6400*/  IMAD R70, R74.reuse, R70, RZ ;  /* 0x000000464a467224 */ /* 0x040fe200078e02ff */
[----:B------:R-:W-:Y:S01]  /*6410*/  SHF.R.S32.HI R15, RZ, 0x18, R15 ;  /* 0x00000018ff0f7819 */ /* 0x000fe2000001140f */
[----:B------:R-:W-:Y:S01]  /*6420*/  IMAD R68, R13, UR39, R68 ;  /* 0x000000270d447c24 */ /* 0x000fe2000f8e0244 */
[----:B------:R-:W-:Y:S01]  /*6430*/  SHF.R.S32.HI R14, RZ, 0x18, R83 ;  /* 0x00000018ff0e7819 */ /* 0x000fe20000011453 */
[----:B------:R-:W-:Y:S01]  /*6440*/  IMAD R71, R74, R71, RZ ;  /* 0x000000474a477224 */ /* 0x000fe200078e02ff */
[----:B------:R-:W-:Y:S01]  /*6450*/  SHF.L.U32 R121, R78, 0x10, RZ ;  /* 0x000000104e797819 */ /* 0x000fe200000006ff */
[----:B------:R-:W-:Y:S01]  /*6460*/  IMAD R69, R0, UR39, R69 ;  /* 0x0000002700457c24 */ /* 0x000fe2000f8e0245 */
[----:B------:R-:W-:Y:S01]  /*6470*/  PRMT R119, R79, 0x8880, RZ ;  /* 0x000088804f777816 */ /* 0x000fe200000000ff */
[----:B--2---:R-:W-:Y:S01]  /*6480*/  IMAD R56, R74, R56, RZ ;  /* 0x000000384a387224 */ /* 0x004fe200078e02ff */
[----:B------:R-:W-:Y:S01]  /*6490*/  SHF.R.S32.HI R0, RZ, 0x18, R121 ;  /* 0x00000018ff007819 */ /* 0x000fe20000011479 */
[----:B------:R-:W-:Y:S01]  /*64a0*/  IMAD.SHL.U32 R120, R78, 0x100, RZ ;  /* 0x000001004e787824 */ /* 0x000fe200078e00ff */
[----:B------:R-:W-:Y:S01]  /*64b0*/  SHF.R.S32.HI R20, RZ, 0x18, R78 ;  /* 0x00000018ff147819 */ /* 0x000fe2000001144e */
[----:B------:R-:W-:Y:S01]  /*64c0*/  IMAD R70, R15, UR39, R70 ;  /* 0x000000270f467c24 */ /* 0x000fe2000f8e0246 */
[C---:B------:R-:W-:Y:S01]  /*64d0*/  SHF.L.U32 R117, R79.reuse, 0x10, RZ ;  /* 0x000000104f757819 */ /* 0x040fe200000006ff */
[----:B------:R-:W-:Y:S01]  /*64e0*/  IMAD.MOV.U32 R3, RZ, RZ, R122 ;  /* 0x000000ffff037224 */ /* 0x000fe200078e007a */
[----:B------:R-:W-:Y:S01]  /*64f0*/  SHF.L.U32 R115, R79, 0x8, RZ ;  /* 0x000000084f737819 */ /* 0x000fe200000006ff */
[----:B------:R-:W-:Y:S01]  /*6500*/  IMAD R71, R14, UR39, R71 ;  /* 0x000000270e477c24 */ /* 0x000fe2000f8e0247 */
[----:B------:R-:W-:Y:S01]  /*6510*/  MOV R13, R119 ;  /* 0x00000077000d7202 */ /* 0x000fe20000000f00 */
[----:B------:R-:W-:Y:S01]  /*6520*/  IMAD R57, R74, R57, RZ ;  /* 0x000000394a397224 */ /* 0x000fe200078e02ff */
[----:B------:R-:W-:Y:S01]  /*6530*/  PRMT R118, R80, 0x8880, RZ ;  /* 0x0000888050767816 */ /* 0x000fe200000000ff */
[----:B------:R-:W-:Y:S01]  /*6540*/  IMAD R56, R3, UR39, R56 ;  /* 0x0000002703387c24 */ /* 0x000fe2000f8e0238 */
[----:B------:R-:W-:Y:S01]  /*6550*/  SHF.R.S32.HI R3, RZ, 0x18, R120 ;  /* 0x00000018ff037819 */ /* 0x000fe20000011478 */
[C---:B------:R-:W-:Y:S01]  /*6560*/  IMAD R58, R74.reuse, R58, RZ ;  /* 0x0000003a4a3a7224 */ /* 0x040fe200078e02ff */
[----:B------:R-:W-:Y:S01]  /*6570*/  SHF.R.S32.HI R15, RZ, 0x18, R115 ;  /* 0x00000018ff0f7819 */ /* 0x000fe20000011473 */
[----:B------:R-:W-:Y:S01]  /*6580*/  IMAD R59, R74, R59, RZ ;  /* 0x0000003b4a3b7224 */ /* 0x000fe200078e02ff */
[----:B------:R-:W-:Y:S01]  /*6590*/  SHF.R.S32.HI R78, RZ, 0x18, R79 ;  /* 0x00000018ff4e7819 */ /* 0x000fe2000001144f */
[----:B------:R-:W-:Y:S01]  /*65a0*/  IMAD R57, R0, UR39, R57 ;  /* 0x0000002700397c24 */ /* 0x000fe2000f8e0239 */
[----:B------:R-:W-:Y:S01]  /*65b0*/  SHF.R.S32.HI R0, RZ, 0x18, R117 ;  /* 0x00000018ff007819 */ /* 0x000fe20000011475 */
[----:B------:R-:W-:Y:S01]  /*65c0*/  IMAD R60, R74, R60, RZ ;  /* 0x0000003c4a3c7224 */ /* 0x000fe200078e02ff */
[C---:B------:R-:W-:Y:S01]  /*65d0*/  SHF.L.U32 R116, R80.reuse, 0x10, RZ ;  /* 0x0000001050747819 */ /* 0x040fe200000006ff */
[----:B------:R-:W-:Y:S01]  /*65e0*/  IMAD R58, R3, UR39, R58 ;  /* 0x00000027033a7c24 */ /* 0x000fe2000f8e023a */
[----:B------:R-:W-:Y:S01]  /*65f0*/  SHF.L.U32 R114, R80, 0x8, RZ ;  /* 0x0000000850727819 */ /* 0x000fe200000006ff */
[----:B------:R-:W-:Y:S01]  /*6600*/  IMAD R61, R74, R61, RZ ;  /* 0x0000003d4a3d7224 */ /* 0x000fe200078e02ff */
[----:B------:R-:W-:Y:S01]  /*6610*/  MOV R3, R118 ;  /* 0x0000007600037202 */ /* 0x000fe20000000f00 */
        /* <DEDUP_REMOVED lines=9> */
[----:B------:R-:W-:Y:S01]  /*66b0*/  SHF.R.S32.HI R0, RZ, 0x18, R116 ;  /* 0x00000018ff007819 */ /* 0x000fe20000011474 */
[----:B------:R-:W-:Y:S01]  /*66c0*/  IMAD R48, R74, R48, RZ ;  /* 0x000000304a307224 */ /* 0x000fe200078e02ff */
[----:B------:R-:W-:Y:S01]  /*66d0*/  PRMT R113, R84, 0x8880, RZ ;  /* 0x0000888054717816 */ /* 0x000fe200000000ff */
[----:B------:R-:W-:Y:S01]  /*66e0*/  IMAD R62, R15, UR39, R62 ;  /* 0x000000270f3e7c24 */ /* 0x000fe2000f8e023e */
[----:B------:R-:W-:Y:S01]  /*66f0*/  SHF.R.S32.HI R82, RZ, 0x18, R81 ;  /* 0x00000018ff527819 */ /* 0x000fe20000011451 */
[----:B------:R-:W-:Y:S01]  /*6700*/  IMAD R49, R74, R49, RZ ;  /* 0x000000314a317224 */ /* 0x000fe200078e02ff */
[----:B------:R-:W-:Y:S01]  /*6710*/  SHF.L.U32 R112, R84, 0x10, RZ ;  /* 0x0000001054707819 */ /* 0x000fe200000006ff */
[----:B------:R-:W-:Y:S01]  /*6720*/  IMAD R63, R78, UR39, R63 ;  /* 0x000000274e3f7c24 */ /* 0x000fe2000f8e023f */
[----:B------:R-:W-:Y:S01]  /*6730*/  SHF.L.U32 R110, R84, 0x8, RZ ;  /* 0x00000008546e7819 */ /* 0x000fe200000006ff */
[C---:B------:R-:W-:Y:S01]  /*6740*/  IMAD R50, R74.reuse, R50, RZ ;  /* 0x000000324a327224 */ /* 0x040fe200078e02ff */
[----:B------:R-:W-:Y:S01]  /*6750*/  PRMT R102, R85, 0x8880, RZ ;  /* 0x0000888055667816 */ /* 0x000fe200000000ff */
[----:B------:R-:W-:Y:S01]  /*6760*/  IMAD.U32 R108, R81, 0x10000, RZ ;  /* 0x00010000516c7824 */ /* 0x000fe200078e00ff */
[----:B------:R-:W-:Y:S01]  /*6770*/  SHF.R.S32.HI R84, RZ, 0x18, R84 ;  /* 0x00000018ff547819 */ /* 0x000fe20000011454 */
[----:B------:R-:W-:Y:S01]  /*6780*/  IMAD R48, R3, UR39, R48 ;  /* 0x0000002703307c24 */ /* 0x000fe2000f8e0230 */
[----:B------:R-:W-:Y:S01]  /*6790*/  MOV R3, R109 ;  /* 0x0000006d00037202 */ /* 0x000fe20000000f00 */
[----:B------:R-:W-:Y:S01]  /*67a0*/  IMAD R51, R74, R51, RZ ;  /* 0x000000334a337224 */ /* 0x000fe200078e02ff */
[C---:B------:R-:W-:Y:S01]  /*67b0*/  SHF.L.U32 R101, R85.reuse, 0x10, RZ ;  /* 0x0000001055657819 */ /* 0x040fe200000006ff */
[----:B------:R-:W-:Y:S01]  /*67c0*/  IMAD R49, R0, UR39, R49 ;  /* 0x0000002700317c24 */ /* 0x000fe2000f8e0231 */
[----:B------:R-:W-:Y:S01]  /*67d0*/  SHF.R.S32.HI R0, RZ, 0x18, R108 ;  /* 0x00000018ff007819 */ /* 0x000fe2000001146c */
[C---:B------:R-:W-:Y:S01]  /*67e0*/  IMAD R52, R74.reuse, R52, RZ ;  /* 0x000000344a347224 */ /* 0x040fe200078e02ff */
        /* <DEDUP_REMOVED lines=10> */
[----:B------:R-:W-:Y:S01]  /*6890*/  MOV R3, R113 ;  /* 0x0000007100037202 */ /* 0x000fe20000000f00 */
[----:B------:R-:W-:Y:S01]  /*68a0*/  IMAD R55, R74, R55, RZ ;  /* 0x000000374a377224 */ /* 0x000fe200078e02ff */
[C---:B------:R-:W-:Y:S01]  /*68b0*/  PRMT R85, R89.reuse, 0x8880, RZ ;  /* 0x0000888059557816 */ /* 0x040fe200000000ff */
[----:B------:R-:W-:Y:S01]  /*68c0*/  IMAD R53, R0, UR39, R53 ;  /* 0x0000002700357c24 */ /* 0x000fe2000f8e0235 */
[----:B------:R-:W-:Y:S01]  /*68d0*/  SHF.R.S32.HI R0, RZ, 0x18, R112 ;  /* 0x00000018ff007819 */ /* 0x000fe20000011470 */
[C---:B------:R-:W-:Y:S01]  /*68e0*/  IMAD R40, R74.reuse, R40, RZ ;  /* 0x000000284a287224 */ /* 0x040fe200078e02ff */
[----:B------:R-:W-:Y:S01]  /*68f0*/  SHF.L.U32 R83, R89, 0x10, RZ ;  /* 0x0000001059537819 */ /* 0x000fe200000006ff */
[----:B------:R-:W-:Y:S01]  /*6900*/  IMAD R54, R13, UR39, R54 ;  /* 0x000000270d367c24 */ /* 0x000fe2000f8e0236 */
[----:B------:R-:W-:Y:S01]  /*6910*/  SHF.R.S32.HI R13, RZ, 0x18, R110 ;  /* 0x00000018ff0d7819 */ /* 0x000fe2000001146e */
[----:B------:R-:W-:Y:S01]  /*6920*/  IMAD R41, R74, R41, RZ ;  /* 0x000000294a297224 */ /* 0x000fe200078e02ff */
[----:B------:R-:W-:Y:S01]  /*6930*/  SHF.L.U32 R81, R89, 0x8, RZ ;  /* 0x0000000859517819 */ /* 0x000fe200000006ff */
[----:B------:R-:W-:Y:S01]  /*6940*/  IMAD R55, R82, UR39, R55 ;  /* 0x0000002752377c24 */ /* 0x000fe2000f8e0237 */
[----:B------:R-:W-:Y:S01]  /*6950*/  PRMT R98, R92, 0x8880, RZ ;  /* 0x000088805c627816 */ /* 0x000fe200000000ff */
[C---:B------:R-:W-:Y:S01]  /*6960*/  IMAD R42, R74.reuse, R42, RZ ;  /* 0x0000002a4a2a7224 */ /* 0x040fe200078e02ff */
[----:B------:R-:W-:Y:S01]  /*6970*/  SHF.R.S32.HI R90, RZ, 0x18, R89 ;  /* 0x00000018ff5a7819 */ /* 0x000fe20000011459 */
[----:B------:R-:W-:Y:S01]  /*6980*/  IMAD R40, R3, UR39, R40 ;  /* 0x0000002703287c24 */ /* 0x000fe2000f8e0228 */
[----:B------:R-:W-:Y:S01]  /*6990*/  MOV R3, R102 ;  /* 0x0000006600037202 */ /* 0x000fe20000000f00 */
[----:B------:R-:W-:Y:S01]  /*69a0*/  IMAD R43, R74, R43, RZ ;  /* 0x0000002b4a2b7224 */ /* 0x000fe200078e02ff */
[----:B------:R-:W-:Y:S01]  /*69b0*/  SHF.L.U32 R95, R92, 0x10, RZ ;  /* 0x000000105c5f7819 */ /* 0x000fe200000006ff */
        /* <DEDUP_REMOVED lines=11> */
[----:B------:R-:W-:Y:S01]  /*6a70*/  I2IP.S8.S32.SAT R146, R67, R66, RZ ;  /* 0x0000004243927239 */ /* 0x000fe200000014ff */
[----:B------:R-:W-:Y:S01]  /*6a80*/  IMAD.U32 R104, R88, 0x10000, RZ ;  /* 0x0001000058687824 */ /* 0x000fe200078e00ff */
[----:B------:R-:W-:Y:S01]  /*6a90*/  SHF.R.S32.HI R88, RZ, 0x18, R88 ;  /* 0x00000018ff587819 */ /* 0x000fe20000011458 */
[----:B------:R-:W-:Y:S01]  /*6aa0*/  IMAD R44, R3, UR39, R44 ;  /* 0x00000027032c7c24 */ /* 0x000fe2000f8e022c */
[----:B------:R-:W-:Y:S01]  /*6ab0*/  I2IP.S8.S32.SAT R147, R71, R70, RZ ;  /* 0x0000004647937239 */ /* 0x000fe200000014ff */
[----:B------:R-:W-:Y:S01]  /*6ac0*/  IMAD R47, R74, R47, RZ ;  /* 0x0000002f4a2f7224 */ /* 0x000fe200078e02ff */
[----:B------:R-:W-:Y:S01]  /*6ad0*/  I2IP.S8.S32.SAT R148, R59, R58, RZ ;  /* 0x0000003a3b947239 */ /* 0x000fe200000014ff */
[----:B------:R-:W-:Y:S01]  /*6ae0*/  IMAD R45, R0, UR39, R45 ;  /* 0x00000027002d7c24 */ /* 0x000fe2000f8e022d */
[----:B------:R-:W-:Y:S01]  /*6af0*/  SHF.R.S32.HI R0, RZ, 0x18, R104 ;  /* 0x00000018ff007819 */ /* 0x000fe20000011468 */
[C---:B------:R-:W-:Y:S01]  /*6b00*/  IMAD R32, R74.reuse, R32, RZ ;  /* 0x000000204a207224 */ /* 0x040fe200078e02ff */
[----:B------:R-:W-:Y:S01]  /*6b10*/  I2IP.S8.S32.SAT R149, R63, R62, RZ ;  /* 0x0000003e3f957239 */ /* 0x000fe200000014ff */
[----:B------:R-:W-:Y:S01]  /*6b20*/  IMAD R46, R13, UR39, R46 ;  /* 0x000000270d2e7c24 */ /* 0x000fe2000f8e022e */
[----:B------:R-:W-:Y:S01]  /*6b30*/  SHF.R.S32.HI R13, RZ, 0x18, R103 ;  /* 0x00000018ff0d7819 */ /* 0x000fe20000011467 */
[----:B------:R-:W-:Y:S01]  /*6b40*/  IMAD.MOV.U32 R3, RZ, RZ, R105 ;  /* 0x000000ffff037224 */ /* 0x000fe200078e0069 */
[----:B------:R-:W-:Y:S01]  /*6b50*/  SHF.L.U32 R21, R93, 0x8, RZ ;  /* 0x000000085d157819 */ /* 0x000fe200000006ff */
[----:B------:R-:W-:Y:S01]  /*6b60*/  IMAD R33, R74, R33, RZ ;  /* 0x000000214a217224 */ /* 0x000fe200078e02ff */
[----:B------:R-:W-:Y:S01]  /*6b70*/  I2IP.S8.S32.SAT R146, R65, R64, R146 ;  /* 0x0000004041927239 */ /* 0x000fe20000001492 */
[----:B------:R-:W-:Y:S01]  /*6b80*/  IMAD R47, R86, UR39, R47 ;  /* 0x00000027562f7c24 */ /* 0x000fe2000f8e022f */
[----:B------:R-:W-:Y:S01]  /*6b90*/  I2IP.S8.S32.SAT R147, R69, R68, R147 ;  /* 0x0000004445937239 */ /* 0x000fe20000001493 */
[C---:B------:R-:W-:Y:S01]  /*6ba0*/  IMAD R34, R74.reuse, R34, RZ ;  /* 0x000000224a227224 */ /* 0x040fe200078e02ff */
[----:B------:R-:W-:Y:S01]  /*6bb0*/  I2IP.S8.S32.SAT R148, R57, R56, R148 ;  /* 0x0000003839947239 */ /* 0x000fe20000001494 */
[----:B------:R-:W-:Y:S01]  /*6bc0*/  IMAD R32, R3, UR39, R32 ;  /* 0x0000002703207c24 */ /* 0x000fe2000f8e0220 */
[----:B------:R-:W-:Y:S01]  /*6bd0*/  MOV R3, R85 ;  /* 0x0000005500037202 */ /* 0x000fe20000000f00 */
[----:B------:R-:W-:Y:S01]  /*6be0*/  IMAD R35, R74, R35, RZ ;  /* 0x000000234a237224 */ /* 0x000fe200078e02ff */
[----:B------:R-:W-:Y:S01]  /*6bf0*/  I2IP.S8.S32.SAT R149, R61, R60, R149 ;  /* 0x0000003c3d957239 */ /* 0x000fe20000001495 */
[----:B------:R-:W-:Y:S01]  /*6c00*/  IMAD R33, R0, UR39, R33 ;  /* 0x0000002700217c24 */ /* 0x000fe2000f8e0221 */
[----:B------:R-:W-:Y:S01]  /*6c10*/  SHF.R.S32.HI R0, RZ, 0x18, R83 ;  /* 0x00000018ff007819 */ /* 0x000fe20000011453 */
[----:B------:R-:W-:Y:S01]  /*6c20*/  IMAD R36, R74, R36, RZ ;  /* 0x000000244a247224 */ /* 0x000fe200078e02ff */
[----:B------:R-:W-:Y:S01]  /*6c30*/  PRMT R111, R96, 0x8880, RZ ;  /* 0x00008880606f7816 */ /* 0x000fe200000000ff */
[----:B------:R-:W-:Y:S01]  /*6c40*/  IMAD R34, R13, UR39, R34 ;  /* 0x000000270d227c24 */ /* 0x000fe2000f8e0222 */
[----:B------:R-:W-:Y:S01]  /*6c50*/  SHF.R.S32.HI R13, RZ, 0x18, R81 ;  /* 0x00000018ff0d7819 */ /* 0x000fe20000011451 */
[----:B------:R-:W-:Y:S01]  /*6c60*/  IMAD R37, R74, R37, RZ ;  /* 0x000000254a257224 */ /* 0x000fe200078e02ff */
[----:B------:R-:W-:Y:S01]  /*6c70*/  SHF.R.S32.HI R94, RZ, 0x18, R93 ;  /* 0x00000018ff5e7819 */ /* 0x000fe2000001145d */
[----:B------:R-:W-:Y:S01]  /*6c80*/  IMAD R35, R88, UR39, R35 ;  /* 0x0000002758237c24 */ /* 0x000fe2000f8e0223 */
[----:B------:R-:W-:Y:S01]  /*6c90*/  SHF.L.U32 R107, R96, 0x10, RZ ;  /* 0x00000010606b7819 */ /* 0x000fe200000006ff */
[----:B------:R-:W-:Y:S01]  /*6ca0*/  IMAD R38, R74, R38, RZ ;  /* 0x000000264a267224 */ /* 0x000fe200078e02ff */
[----:B------:R-:W-:Y:S01]  /*6cb0*/  SHF.L.U32 R100, R96, 0x8, RZ ;  /* 0x0000000860647819 */ /* 0x000fe200000006ff */
[----:B------:R-:W-:Y:S01]  /*6cc0*/  IMAD R36, R3, UR39, R36 ;  /* 0x0000002703247c24 */ /* 0x000fe2000f8e0224 */
[----:B------:R-:W-:Y:S01]  /*6cd0*/  MOV R3, R98 ;  /* 0x0000006200037202 */ /* 0x000fe20000000f00 */
[----:B------:R-:W-:Y:S01]  /*6ce0*/  IMAD R39, R74, R39, RZ ;  /* 0x000000274a277224 */ /* 0x000fe200078e02ff */
[----:B------:R-:W-:Y:S01]  /*6cf0*/  SHF.R.S32.HI R12, RZ, 0x18, R96 ;  /* 0x00000018ff0c7819 */ /* 0x000fe20000011460 */
        /* <DEDUP_REMOVED lines=9> */
[----:B------:R-:W-:Y:S01]  /*6d90*/  SHF.R.S32.HI R14, RZ, 0x18, R97 ;  /* 0x00000018ff0e7819 */ /* 0x000fe20000011461 */
[C---:B------:R-:W-:Y:S01]  /*6da0*/  IMAD R26, R74.reuse, R26, RZ ;  /* 0x0000001a4a1a7224 */ /* 0x040fe200078e02ff */
[----:B------:R-:W-:Y:S01]  /*6db0*/  SHF.R.S32.HI R15, RZ, 0x18, R87 ;  /* 0x00000018ff0f7819 */ /* 0x000fe20000011457 */
[----:B------:R-:W-:Y:S01]  /*6dc0*/  IMAD.U32 R77, R93, 0x10000, RZ ;  /* 0x000100005d4d7824 */ /* 0x000fe200078e00ff */
[----:B------:R-:W-:Y:S01]  /*6dd0*/  PRMT R93, R97, 0x8880, RZ ;  /* 0x00008880615d7816 */ /* 0x000fe200000000ff */
[----:B------:R-:W-:Y:S01]  /*6de0*/  IMAD R24, R3, UR39, R24 ;  /* 0x0000002703187c24 */ /* 0x000fe2000f8e0218 */
[----:B------:R-:W-:Y:S01]  /*6df0*/  MOV R3, R79 ;  /* 0x0000004f00037202 */ /* 0x000fe20000000f00 */
[----:B------:R-:W-:Y:S01]  /*6e00*/  IMAD R27, R74, R27, RZ ;  /* 0x0000001b4a1b7224 */ /* 0x000fe200078e02ff */
[----:B------:R-:W-:Y:S01]  /*6e10*/  LDTM.16dp32bit_t0_t15.x8 R4, tmem[UR4+0x60] ;  /* 0x00006004000479ee */ /* 0x000fe20008980000 */
[----:B------:R-:W1:Y:S01]  /*6e20*/  LDTM.16dp32bit_t16_t31.x8 R4, tmem[UR4+0x68] ;  /* 0x00006804000479ee */ /* 0x000e6200089a0000 */
[----:B------:R-:W-:Y:S01]  /*6e30*/  UPRMT UR5, UR37, 0x654, UR5 ;  /* 0x0000065425057896 */ /* 0x000fe20008000005 */
[----:B------:R-:W-:Y:S01]  /*6e40*/  IMAD R25, R0, UR39, R25 ;  /* 0x0000002700197c24 */ /* 0x000fe2000f8e0219 */
[----:B------:R-:W-:Y:S01]  /*6e50*/  SHF.R.S32.HI R0, RZ, 0x18, R77 ;  /* 0x00000018ff007819 */ /* 0x000fe2000001144d */
[C---:B------:R-:W-:Y:S01]  /*6e60*/  IMAD R28, R74.reuse, R28, RZ ;  /* 0x0000001c4a1c7224 */ /* 0x040fe200078e02ff */
[----:B------:R-:W-:Y:S01]  /*6e70*/  NOP ;  /* 0x0000000000007918 */ /* 0x000fe20000000000 */
[----:B------:R-:W-:Y:S01]  /*6e80*/  IMAD R26, R13, UR39, R26 ;  /* 0x000000270d1a7c24 */ /* 0x000fe2000f8e021a */
[----:B------:R-:W-:Y:S01]  /*6e90*/  SHF.R.S32.HI R13, RZ, 0x18, R21 ;  /* 0x00000018ff0d7819 */ /* 0x000fe20000011415 */
[----:B------:R-:W-:Y:S01]  /*6ea0*/  IMAD R29, R74, R29, RZ ;  /* 0x0000001d4a1d7224 */ /* 0x000fe200078e02ff */
[----:B------:R-:W-:Y:S01]  /*6eb0*/  I2IP.S8.S32.SAT R150, R35, R34, RZ ;  /* 0x0000002223967239 */ /* 0x000fe200000014ff */
[----:B------:R-:W-:Y:S01]  /*6ec0*/  IMAD R27, R92, UR39, R27 ;  /* 0x000000275c1b7c24 */ /* 0x000fe2000f8e021b */
[----:B-1----:R-:W-:Y:S01]  /*6ed0*/  SYNCS.ARRIVE.TRANS64.RED.A1T0 RZ, [UR5], RZ ;  /* 0x000000ffffff79a7 */ /* 0x002fe20008100405 */
[----:B------:R1:W-:Y:S01]  /*6ee0*/  STS.64 [R137+UR44+0x1d80], R146 ;  /* 0x001d809289007988 */ /* 0x0003e20008000a2c */
[----:B------:R-:W-:Y:S01]  /*6ef0*/  IMAD R28, R3, UR39, R28 ;  /* 0x00000027031c7c24 */ /* 0x000fe2000f8e021c */
[----:B------:R-:W-:Y:S01]  /*6f00*/  I2IP.S8.S32.SAT R150, R33, R32, R150 ;  /* 0x0000002021967239 */ /* 0x000fe20000001496 */
[----:B------:R-:W-:Y:S01]  /*6f10*/  IMAD R30, R74, R30, RZ ;  /* 0x0000001e4a1e7224 */ /* 0x000fe200078e02ff */
[----:B------:R-:W-:Y:S01]  /*6f20*/  I2IP.S8.S32.SAT R151, R39, R38, RZ ;  /* 0x0000002627977239 */ /* 0x000fe200000014ff */
[----:B------:R-:W-:Y:S01]  /*6f30*/  IMAD R29, R0, UR39, R29 ;  /* 0x00000027001d7c24 */ /* 0x000fe2000f8e021d */
[----:B------:R2:W-:Y:S01]  /*6f40*/  STS.64 [R137+UR44+0x2180], R148 ;  /* 0x0021809489007988 */ /* 0x0005e20008000a2c */
[----:B------:R-:W-:Y:S01]  /*6f50*/  MOV R3, R111 ;  /* 0x0000006f00037202 */ /* 0x000fe20000000f00 */
[C---:B------:R-:W-:Y:S01]  /*6f60*/  IMAD R31, R74.reuse, R31, RZ ;  /* 0x0000001f4a1f7224 */ /* 0x040fe200078e02ff */
[----:B------:R-:W-:Y:S01]  /*6f70*/  SHF.R.S32.HI R0, RZ, 0x18, R107 ;  /* 0x00000018ff007819 */ /* 0x000fe2000001146b */
[----:B------:R-:W-:Y:S01]  /*6f80*/  IMAD R30, R13, UR39, R30 ;  /* 0x000000270d1e7c24 */ /* 0x000fe2000f8e021e */
[----:B------:R-:W-:Y:S01]  /*6f90*/  MOV R13, R93 ;  /* 0x0000005d000d7202 */ /* 0x000fe20000000f00 */
[----:B------:R-:W-:Y:S01]  /*6fa0*/  IMAD R4, R74, R4, RZ ;  /* 0x000000044a047224 */ /* 0x000fe200078e02ff */
[----:B------:R-:W-:Y:S01]  /*6fb0*/  I2IP.S8.S32.SAT R152, R27, R26, RZ ;  /* 0x0000001a1b987239 */ /* 0x000fe200000014ff */
[----:B------:R-:W-:Y:S01]  /*6fc0*/  IMAD R31, R94, UR39, R31 ;  /* 0x000000275e1f7c24 */ /* 0x000fe2000f8e021f */
[----:B------:R-:W-:Y:S01]  /*6fd0*/  I2IP.S8.S32.SAT R151, R37, R36, R151 ;  /* 0x0000002425977239 */ /* 0x000fe20000001497 */
[----:B------:R-:W-:Y:S01]  /*6fe0*/  IMAD R4, R3, UR39, R4 ;  /* 0x0000002703047c24 */ /* 0x000fe2000f8e0204 */
[----:B------:R-:W-:Y:S01]  /*6ff0*/  SHF.R.S32.HI R3, RZ, 0x18, R100 ;  /* 0x00000018ff037819 */ /* 0x000fe20000011464 */
[C---:B------:R-:W-:Y:S01]  /*7000*/  IMAD R5, R74.reuse, R5, RZ ;  /* 0x000000054a057224 */ /* 0x040fe200078e02ff */
[----:B------:R-:W-:Y:S01]  /*7010*/  I2IP.S8.S32.SAT R154, R31, R30, RZ ;  /* 0x0000001e1f9a7239 */ /* 0x000fe200000014ff */
[----:B------:R4:W-:Y:S01]  /*7020*/  STS.64 [R137+UR44+0x2d80], R150 ;  /* 0x002d809689007988 */ /* 0x0009e20008000a2c */
[----:B------:R-:W-:Y:S01]  /*7030*/  IMAD R6, R74, R6, RZ ;  /* 0x000000064a067224 */ /* 0x000fe200078e02ff */
[----:B------:R-:W-:Y:S01]  /*7040*/  I2IP.S8.S32.SAT R152, R25, R24, R152 ;  /* 0x0000001819987239 */ /* 0x000fe20000001498 */
[----:B------:R-:W-:Y:S01]  /*7050*/  IMAD R5, R0, UR39, R5 ;  /* 0x0000002700057c24 */ /* 0x000fe2000f8e0205 */
[----:B------:R-:W-:Y:S01]  /*7060*/  SHF.R.S32.HI R0, RZ, 0x18, R91 ;  /* 0x00000018ff007819 */ /* 0x000fe2000001145b */
[C---:B------:R-:W-:Y:S01]  /*7070*/  IMAD R7, R74.reuse, R7, RZ ;  /* 0x000000074a077224 */ /* 0x040fe200078e02ff */
[----:B------:R-:W-:Y:S01]  /*7080*/  I2IP.S8.S32.SAT R153, R29, R28, R154 ;  /* 0x0000001c1d997239 */ /* 0x000fe2000000149a */
[C---:B------:R-:W-:Y:S01]  /*7090*/  IMAD R8, R74.reuse, R8, RZ ;  /* 0x000000084a087224 */ /* 0x040fe200078e02ff */
[----:B-1----:R-:W-:Y:S01]  /*70a0*/  I2IP.S8.S32.SAT R146, R51, R50, RZ ;  /* 0x0000003233927239 */ /* 0x002fe200000014ff */
[----:B------:R-:W-:Y:S01]  /*70b0*/  IMAD R6, R3, UR39, R6 ;  /* 0x0000002703067c24 */ /* 0x000fe2000f8e0206 */
[----:B------:R-:W-:Y:S01]  /*70c0*/  I2IP.S8.S32.SAT R147, R55, R54, RZ ;  /* 0x0000003637937239 */ /* 0x000fe200000014ff */
[----:B------:R4:W-:Y:S01]  /*70d0*/  STS.64 [R137+UR44+0x3180], R152 ;  /* 0x0031809889007988 */ /* 0x0009e20008000a2c */
[----:B------:R-:W-:Y:S01]  /*70e0*/  IMAD R9, R74, R9, RZ ;  /* 0x000000094a097224 */ /* 0x000fe200078e02ff */
[----:B--2---:R-:W-:Y:S01]  /*70f0*/  I2IP.S8.S32.SAT R148, R43, R42, RZ ;  /* 0x0000002a2b947239 */ /* 0x004fe200000014ff */
[----:B------:R-:W-:Y:S01]  /*7100*/  IMAD R7, R12, UR39, R7 ;  /* 0x000000270c077c24 */ /* 0x000fe2000f8e0207 */
[----:B------:R-:W-:Y:S01]  /*7110*/  I2IP.S8.S32.SAT R149, R47, R46, RZ ;  /* 0x0000002e2f957239 */ /* 0x000fe200000014ff */
[----:B------:R-:W-:Y:S01]  /*7120*/  IMAD R8, R13, UR39, R8 ;  /* 0x000000270d087c24 */ /* 0x000fe2000f8e0208 */
[----:B------:R-:W-:Y:S01]  /*7130*/  I2IP.S8.S32.SAT R146, R49, R48, R146 ;  /* 0x0000003031927239 */ /* 0x000fe20000001492 */
[----:B------:R-:W-:Y:S01]  /*7140*/  IMAD R10, R74, R10, RZ ;  /* 0x0000000a4a0a7224 */ /* 0x000fe200078e02ff */
[----:B------:R-:W-:Y:S01]  /*7150*/  I2IP.S8.S32.SAT R156, R7, R6, RZ ;  /* 0x00000006079c7239 */ /* 0x000fe200000014ff */
[----:B------:R-:W-:Y:S01]  /*7160*/  IMAD R9, R0, UR39, R9 ;  /* 0x0000002700097c24 */ /* 0x000fe2000f8e0209 */
[----:B------:R-:W-:Y:S01]  /*7170*/  I2IP.S8.S32.SAT R147, R53, R52, R147 ;  /* 0x0000003435937239 */ /* 0x000fe20000001493 */
[----:B------:R-:W-:Y:S01]  /*7180*/  IMAD R11, R74, R11, RZ ;  /* 0x0000000b4a0b7224 */ /* 0x000fe200078e02ff */
[----:B------:R-:W-:Y:S01]  /*7190*/  I2IP.S8.S32.SAT R148, R41, R40, R148 ;  /* 0x0000002829947239 */ /* 0x000fe20000001494 */
[----:B------:R-:W-:Y:S01]  /*71a0*/  IMAD R10, R15, UR39, R10 ;  /* 0x000000270f0a7c24 */ /* 0x000fe2000f8e020a */
[----:B------:R-:W-:Y:S01]  /*71b0*/  I2IP.S8.S32.SAT R149, R45, R44, R149 ;  /* 0x0000002c2d957239 */ /* 0x000fe20000001495 */
[----:B------:R4:W-:Y:S01]  /*71c0*/  STS.64 [R137+UR44+0x2580], R146 ;  /* 0x0025809289007988 */ /* 0x0009e20008000a2c */
[----:B------:R-:W-:Y:S01]  /*71d0*/  IMAD R11, R14, UR39, R11 ;  /* 0x000000270e0b7c24 */ /* 0x000fe2000f8e020b */
[----:B------:R-:W-:Y:S01]  /*71e0*/  I2IP.S8.S32.SAT R154, R5, R4, R156 ;  /* 0x00000004059a7239 */ /* 0x000fe2000000149c */
[----:B------:R-:W-:Y:S01]  /*71f0*/  UIADD3 UR32, UPT, UPT, UR38, 0x1, URZ ;  /* 0x0000000126207890 */ /* 0x000fe2000fffe0ff */
[----:B------:R-:W-:Y:S02]  /*7200*/  BSSY.RECONVERGENT B0, `(.L_x_93) ;  /* 0x0000036000007945 */ /* 0x000fe40003800200 */
[----:B------:R4:W-:Y:S01]  /*7210*/  STS.64 [R137+UR44+0x2980], R148 ;  /* 0x0029809489007988 */ /* 0x0009e20008000a2c */
[----:B------:R-:W-:Y:S04]  /*7220*/  I2IP.S8.S32.SAT R157, R11, R10, RZ ;  /* 0x0000000a0b9d7239 */ /* 0x000fe800000014ff */
[----:B------:R-:W-:Y:S05]  /*7230*/  I2IP.S8.S32.SAT R155, R9, R8, R157 ;  /* 0x00000008099b7239 */ /* 0x000fea000000149d */
[----:B------:R4:W-:Y:S01]  /*7240*/  STS.64 [R137+UR44+0x3580], R154 ;  /* 0x0035809a89007988 */ /* 0x0009e20008000a2c */
[----:B------:R-:W-:Y:S01]  /*7250*/  @!PT LDS RZ, [RZ] ;  /* 0x00000000fffff984 */ /* 0x000fe20000000800 */
[----:B------:R-:W-:Y:S01]  /*7260*/  @!PT LDS RZ, [RZ] ;  /* 0x00000000fffff984 */ /* 0x000fe20000000800 */
[----:B------:R-:W-:Y:S01]  /*7270*/  @!PT LDS RZ, [RZ] ;  /* 0x00000000fffff984 */ /* 0x000fe20000000800 */
[----:B------:R-:W-:Y:S01]  /*7280*/  @!PT LDS RZ, [RZ] ;  /* 0x00000000fffff984 */ /* 0x000fe20000000800 */
[----:B------:R1:W-:Y:S06]  /*7290*/  MEMBAR.ALL.CTA ;  /* 0x0000000000007992 */ /* 0x0003ec0000008000 */
[----:B-1----:R-:W1:Y:S02]  /*72a0*/  FENCE.VIEW.ASYNC.S ;  /* 0x00000000000073c6 */ /* 0x002e640000000000 */
[----:B-1----:R-:W-:Y:S06]  /*72b0*/  BAR.SYNC.DEFER_BLOCKING 0x1, 0x80 ;  /* 0x0042000000007b1d */ /* 0x002fec0000010000 */
[----:B------:R-:W-:Y:S05]  /*72c0*/  @P0 BRA `(.L_x_94) ;  /* 0x0000000000a40947 */ /* 0x000fea0003800000 */
[----:B------:R-:W-:Y:S01]  /*72d0*/  R2UR UR18, R133 ;  /* 0x00000000851272ca */ /* 0x000fe200000e0000 */
[----:B------:R-:W-:Y:S01]  /*72e0*/  UIADD3 UR34, UP0, UPT, UR48, 0x680, URZ ;  /* 0x0000068030227890 */ /* 0x000fe2000ff1e0ff */
[----:B------:R-:W-:Y:S01]  /*72f0*/  R2UR UR17, R131 ;  /* 0x00000000831172ca */ /* 0x000fe200000e0000 */
[----:B------:R-:W-:Y:S02]  /*7300*/  UIADD3 UR16, UPT, UPT, UR44, 0x1d80, URZ ;  /* 0x00001d802c107890 */ /* 0x000fe4000fffe0ff */
[----:B------:R-:W-:Y:S01]  /*7310*/  UIADD3.X UR35, UPT, UPT, URZ, UR49, URZ, UP0, !UPT ;  /* 0x00000031ff237290 */ /* 0x000fe200087fe4ff */
[----:B------:R-:W-:Y:S01]  /*7320*/  UMOV UR19, UR36 ;  /* 0x0000002400137c82 */ /* 0x000fe20008000000 */
[----:B------:R-:W-:Y:S01]  /*7330*/  UIADD3 UR12, UPT, UPT, UR44, 0x2180, URZ ;  /* 0x000021802c0c7890 */ /* 0x000fe2000fffe0ff */
[----:B------:R-:W-:Y:S01]  /*7340*/  UMOV UR15, UR36 ;  /* 0x00000024000f7c82 */ /* 0x000fe20008000000 */
[----:B------:R-:W-:Y:S04]  /*7350*/  UIADD3 UR8, UPT, UPT, UR44, 0x2580, URZ ;  /* 0x000025802c087890 */ /* 0x000fe8000fffe0ff */
[----:B------:R-:W-:Y:S02]  /*7360*/  USHF.L.U32 UR18, UR18, 0x6, URZ ;  /* 0x0000000612127899 */ /* 0x000fe400080006ff */
[----:B------:R-:W-:Y:S01]  /*7370*/  UIMAD UR17, UR17, 0x70, URZ ;  /* 0x00000070111178a4 */ /* 0x000fe2000f8e02ff */
[----:B------:R-:W-:Y:S01]  /*7380*/  UMOV UR11, UR36 ;  /* 0x00000024000b7c82 */ /* 0x000fe20008000000 */
[----:B------:R-:W-:Y:S02]  /*7390*/  UIADD3 UR4, UPT, UPT, UR44, 0x2980, URZ ;  /* 0x000029802c047890 */ /* 0x000fe4000fffe0ff */
[----:B------:R-:W-:Y:S01]  /*73a0*/  UIADD3 UR13, UPT, UPT, UR17, 0x10, URZ ;  /* 0x00000010110d7890 */ /* 0x000fe2000fffe0ff */
[----:B------:R-:W-:Y:S01]  /*73b0*/  UMOV UR14, UR18 ;  /* 0x00000012000e7c82 */ /* 0x000fe20008000000 */
[----:B------:R-:W-:Y:S03]  /*73c0*/  UIADD3 UR9, UPT, UPT, UR17, 0x20, URZ ;  /* 0x0000002011097890 */ /* 0x000fe6000fffe0ff */
[----:B------:R1:W-:Y:S01]  /*73d0*/  UTMASTG.3D [UR16], [UR34] ;  /* 0x00000010220073b5 */ /* 0x0003e20008010000 */
[----:B------:R-:W-:Y:S01]  /*73e0*/  UMOV UR10, UR18 ;  /* 0x00000012000a7c82 */ /* 0x000fe20008000000 */
[----:B------:R-:W-:Y:S01]  /*73f0*/  UIADD3 UR5, UPT, UPT, UR17, 0x30, URZ ;  /* 0x0000003011057890 */ /* 0x000fe2000fffe0ff */
[----:B------:R-:W-:Y:S01]  /*7400*/  UMOV UR7, UR36 ;  /* 0x0000002400077c82 */ /* 0x000fe20008000000 */
[----:B------:R-:W-:Y:S01]  /*7410*/  UMOV UR6, UR18 ;  /* 0x0000001200067c82 */ /* 0x000fe20008000000 */
[----:B------:R-:W-:Y:S01]  /*7420*/  UIADD3 UR20, UPT, UPT, UR44, 0x2d80, URZ ;  /* 0x00002d802c147890 */ /* 0x000fe2000fffe0ff */
[----:B------:R1:W-:Y:S01]  /*7430*/  UTMASTG.3D [UR12], [UR34] ;  /* 0x0000000c220073b5 */ /* 0x0003e20008010000 */
[----:B------:R-:W-:Y:S01]  /*7440*/  UIADD3 UR21, UPT, UPT, UR17, 0x40, URZ ;  /* 0x0000004011157890 */ /* 0x000fe2000fffe0ff */
[----:B------:R-:W-:Y:S01]  /*7450*/  UMOV UR23, UR36 ;  /* 0x0000002400177c82 */ /* 0x000fe20008000000 */
[----:B------:R-:W-:Y:S01]  /*7460*/  UMOV UR22, UR18 ;  /* 0x0000001200167c82 */ /* 0x000fe20008000000 */
[----:B------:R-:W-:Y:S02]  /*7470*/  UIADD3 UR24, UPT, UPT, UR44, 0x3180, URZ ;  /* 0x000031802c187890 */ /* 0x000fe4000fffe0ff */
[----:B------:R-:W-:Y:S01]  /*7480*/  UIADD3 UR25, UPT, UPT, UR17, 0x50, URZ ;  /* 0x0000005011197890 */ /* 0x000fe2000fffe0ff */
[----:B------:R1:W-:Y:S01]  /*7490*/  UTMASTG.3D [UR8], [UR34] ;  /* 0x00000008220073b5 */ /* 0x0003e20008010000 */
[----:B------:R-:W-:Y:S01]  /*74a0*/  UMOV UR27, UR36 ;  /* 0x00000024001b7c82 */ /* 0x000fe20008000000 */
[----:B------:R-:W-:Y:S01]  /*74b0*/  UMOV UR26, UR18 ;  /* 0x00000012001a7c82 */ /* 0x000fe20008000000 */
[----:B------:R-:W-:Y:S02]  /*74c0*/  UIADD3 UR28, UPT, UPT, UR44, 0x3580, URZ ;  /* 0x000035802c1c7890 */ /* 0x000fe4000fffe0ff */
[----:B------:R-:W-:Y:S01]  /*74d0*/  UIADD3 UR29, UPT, UPT, UR17, 0x60, URZ ;  /* 0x00000060111d7890 */ /* 0x000fe2000fffe0ff */
[----:B------:R-:W-:Y:S01]  /*74e0*/  UMOV UR31, UR36 ;  /* 0x00000024001f7c82 */ /* 0x000fe20008000000 */
[----:B------:R1:W-:Y:S01]  /*74f0*/  UTMASTG.3D [UR4], [UR34] ;  /* 0x00000004220073b5 */ /* 0x0003e20008010000 */
[----:B------:R-:W-:Y:S01]  /*7500*/  UMOV UR30, UR18 ;  /* 0x00000012001e7c82 */ /* 0x000fe20008000000 */
[----:B------:R1:W-:Y:S01]  /*7510*/  UTMASTG.3D [UR20], [UR34] ;  /* 0x00000014220073b5 */ /* 0x0003e20008010000 */
[----:B------:R1:W-:Y:S04]  /*7520*/  UTMASTG.3D [UR24], [UR34] ;  /* 0x00000018220073b5 */ /* 0x0003e80008010000 */
[----:B------:R1:W-:Y:S01]  /*7530*/  UTMASTG.3D [UR28], [UR34] ;  /* 0x0000001c220073b5 */ /* 0x0003e20008010000 */
[----:B------:R0:W-:Y:S01]  /*7540*/  UTMACMDFLUSH ;  /* 0x00000000000079b7 */ /* 0x0001e20000000000 */
[----:B-1----:R-:W-:Y:S04]  /*7550*/  DEPBAR.LE SB0, 0x0 ;  /* 0x000080000000791a */ /* 0x002fe80000000000 */
.L_x_94:
[----:B------:R-:W-:Y:S05]  /*7560*/  BSYNC.RECONVERGENT B0 ;  /* 0x0000000000007941 */ /* 0x000fea0003800200 */
.L_x_93:
[----:B------:R-:W-:Y:S01]  /*7570*/  BAR.SYNC.DEFER_BLOCKING 0x1, 0x80 ;  /* 0x0042000000007b1d */ /* 0x000fe20000010000 */
[----:B------:R-:W-:Y:S01]  /*7580*/  ISETP.NE.AND P1, PT, R144, RZ, PT ;  /* 0x000000ff9000720c */ /* 0x000fe20003f25270 */
[----:B------:R-:W-:Y:S01]  /*7590*/  UISETP.NE.AND UP0, UPT, UR32, 0x4, UPT ;  /* 0x000000042000788c */ /* 0x000fe2000bf05270 */
[----:B------:R-:W-:Y:S01]  /*75a0*/  ISETP.NE.AND P0, PT, R145, 0x2, PT ;  /* 0x000000029100780c */ /* 0x000fe20003f05270 */
[----:B------:R-:W-:Y:S02]  /*75b0*/  IMAD.IADD R131, R73, 0x1, R123 ;  /* 0x0000000149837824 */ /* 0x000fe400078e027b */
[----:B------:R-:W-:Y:S01]  /*75c0*/  USEL UR4, URZ, 0x1, UP0 ;  /* 0x00000001ff047887 */ /* 0x000fe20008000000 */
[----:B------:R-:W-:Y:S01]  /*75d0*/  SEL R0, RZ, 0x1, P0 ;  /* 0x00000001ff007807 */ /* 0x000fe20000000000 */
[----:B------:R-:W-:Y:S01]  /*75e0*/  USEL UR38, UR32, URZ, UP0 ;  /* 0x000000ff20267287 */ /* 0x000fe20008000000 */
[----:B------:R-:W-:Y:S01]  /*75f0*/  SEL R145, R145, RZ, P0 ;  /* 0x000000ff91917207 */ /* 0x000fe20000000000 */
[----:B------:R-:W-:Y:S01]  /*7600*/  IMAD.IADD R133, R75, 0x1, R130 ;  /* 0x000000014b857824 */ /* 0x000fe200078e0282 */
[----:B------:R-:W-:Y:S02]  /*7610*/  LOP3.LUT R141, R141, R0, RZ, 0x3c, !PT ;  /* 0x000000008d8d7212 */ /* 0x000fe400078e3cff */
[----:B------:R-:W-:Y:S02]  /*7620*/  LOP3.LUT R142, R142, UR4, RZ, 0x3c, !PT ;  /* 0x000000048e8e7c12 */ /* 0x000fe4000f8e3cff */
[----:B------:R-:W-:Y:S01]  /*7630*/  @P1 R2UR UR36, R139 ;  /* 0x000000008b2412ca */ /* 0x000fe200000e0000 */
[----:B------:R-:W-:Y:S03]  /*7640*/  @!UPT UIADD3 URZ, UPT, UPT, URZ, URZ, URZ ;  /* 0x000000fffffff290 */ /* 0x000fe6000fffe0ff */
[----:B------:R-:W-:Y:S11]  /*7650*/  @P1 BRA `(.L_x_95) ;  /* 0xffffffd400701947 */ /* 0x000ff6000383ffff */
[----:B------:R-:W-:Y:S05]  /*7660*/  EXIT ;  /* 0x000000000000794d */ /* 0x000fea0003800000 */
.L_x_19:
[----:B--2---:R2:W1:Y:S02]  /*7670*/  SYNCS.PHASECHK.TRANS64.TRYWAIT P0, [R3+URZ+0xd0], R2 ;  /* 0x0000d002030075a7 */ /* 0x00446400080011ff */
[----:B-1----:R-:W-:Y:S05]  /*7680*/  @!P0 NANOSLEEP.SYNCS 0x989680 ;  /* 0x009896800000895d */ /* 0x002fea0003900000 */
[----:B------:R-:W1:Y:S02]  /*7690*/  @!P0 SYNCS.PHASECHK.TRANS64 P0, [R3+URZ+0xd0], R2 ;  /* 0x0000d002030085a7 */ /* 0x000e6400080010ff */
[----:B-1----:R-:W-:Y:S05]  /*76a0*/  @!P0 BRA `(.L_x_19) ;  /* 0xfffffffc00f08947 */ /* 0x002fea000383ffff */
[----:B------:R-:W-:Y:S05]  /*76b0*/  BRA `(.L_x_96) ;  /* 0xffffff9c00a87947 */ /* 0x000fea000383ffff */
.L_x_22:
[----:B-1----:R-:W-:Y:S07]  /*76c0*/  MOV R2, UR33 ;  /* 0x0000002100027c02 */ /* 0x002fee0008000f00 */
.L_x_97:
[----:B-1----:R1:W2:Y:S02]  /*76d0*/  SYNCS.PHASECHK.TRANS64.TRYWAIT P0, [R2+URZ+0x20], R5 ;  /* 0x00002005020075a7 */ /* 0x0022a400080011ff */
[----:B--2---:R-:W-:Y:S05]  /*76e0*/  @!P0 NANOSLEEP.SYNCS 0x989680 ;  /* 0x009896800000895d */ /* 0x004fea0003900000 */
[----:B------:R-:W2:Y:S02]  /*76f0*/  @!P0 SYNCS.PHASECHK.TRANS64 P0, [R2+URZ+0x20], R5 ;  /* 0x00002005020085a7 */ /* 0x000ea400080010ff */
[----:B--2---:R-:W-:Y:S05]  /*7700*/  @!P0 BRA `(.L_x_97) ;  /* 0xfffffffc00f08947 */ /* 0x004fea000383ffff */
[----:B------:R-:W-:Y:S05]  /*7710*/  BRA `(.L_x_21) ;  /* 0xffffff9c00f87947 */ /* 0x000fea000383ffff */
.L_x_28:
[----:B-1----:R-:W-:Y:S07]  /*7720*/  MOV R2, UR33 ;  /* 0x0000002100027c02 */ /* 0x002fee0008000f00 */
.L_x_98:
[----:B-1----:R1:W2:Y:S02]  /*7730*/  SYNCS.PHASECHK.TRANS64.TRYWAIT P0, [R2+URZ+0x20], R5 ;  /* 0x00002005020075a7 */ /* 0x0022a400080011ff */
[----:B--2---:R-:W-:Y:S05]  /*7740*/  @!P0 NANOSLEEP.SYNCS 0x989680 ;  /* 0x009896800000895d */ /* 0x004fea0003900000 */
[----:B------:R-:W2:Y:S02]  /*7750*/  @!P0 SYNCS.PHASECHK.TRANS64 P0, [R2+URZ+0x20], R5 ;  /* 0x00002005020085a7 */ /* 0x000ea400080010ff */
[----:B--2---:R-:W-:Y:S05]  /*7760*/  @!P0 BRA `(.L_x_98) ;  /* 0xfffffffc00f08947 */ /* 0x004fea000383ffff */
[----:B------:R-:W-:Y:S05]  /*7770*/  BRA `(.L_x_27) ;  /* 0xffffffa000d07947 */ /* 0x000fea000383ffff */
.L_x_32:
[----:B-1----:R1:W2:Y:S02]  /*7780*/  SYNCS.PHASECHK.TRANS64.TRYWAIT P0, [R2+URZ+0x60], R3 ;  /* 0x00006003020075a7 */ /* 0x0022a400080011ff */
[----:B--2---:R-:W-:Y:S05]  /*7790*/  @!P0 NANOSLEEP.SYNCS 0x989680 ;  /* 0x009896800000895d */ /* 0x004fea0003900000 */
[----:B------:R-:W2:Y:S02]  /*77a0*/  @!P0 SYNCS.PHASECHK.TRANS64 P0, [R2+URZ+0x60], R3 ;  /* 0x00006003020085a7 */ /* 0x000ea400080010ff */
[----:B--2---:R-:W-:Y:S05]  /*77b0*/  @!P0 BRA `(.L_x_32) ;  /* 0xfffffffc00f08947 */ /* 0x004fea000383ffff */
[----:B------:R-:W-:Y:S05]  /*77c0*/  BRA `(.L_x_99) ;  /* 0xffffffa400887947 */ /* 0x000fea000383ffff */
.L_x_36:
[----:B----4-:R-:W-:-:S07]  /*77d0*/  MOV R0, UR5 ;  /* 0x0000000500007c02 */ /* 0x010fce0008000f00 */
.L_x_100:
[----:B-1----:R1:W2:Y:S02]  /*77e0*/  SYNCS.PHASECHK.TRANS64.TRYWAIT P0, [R0+URZ], R3 ;  /* 0x00000003000075a7 */ /* 0x0022a400080011ff */
[----:B--2---:R-:W-:Y:S05]  /*77f0*/  @!P0 NANOSLEEP.SYNCS 0x989680 ;  /* 0x009896800000895d */ /* 0x004fea0003900000 */
[----:B------:R-:W2:Y:S02]  /*7800*/  @!P0 SYNCS.PHASECHK.TRANS64 P0, [R0+URZ], R3 ;  /* 0x00000003000085a7 */ /* 0x000ea400080010ff */
[----:B--2---:R-:W-:Y:S05]  /*7810*/  @!P0 BRA `(.L_x_100) ;  /* 0xfffffffc00f08947 */ /* 0x004fea000383ffff */
[----:B------:R-:W-:Y:S05]  /*7820*/  BRA `(.L_x_101) ;  /* 0xffffffa800f87947 */ /* 0x000fea000383ffff */
.L_x_37:
[----:B----4-:R-:W-:-:S07]  /*7830*/  MOV R0, UR5 ;  /* 0x0000000500007c02 */ /* 0x010fce0008000f00 */
.L_x_102:
[----:B-1----:R1:W2:Y:S02]  /*7840*/  SYNCS.PHASECHK.TRANS64.TRYWAIT P0, [R0+URZ], R3 ;  /* 0x00000003000075a7 */ /* 0x0022a400080011ff */
[----:B--2---:R-:W-:Y:S05]  /*7850*/  @!P0 NANOSLEEP.SYNCS 0x989680 ;  /* 0x009896800000895d */ /* 0x004fea0003900000 */
[----:B------:R-:W2:Y:S02]  /*7860*/  @!P0 SYNCS.PHASECHK.TRANS64 P0, [R0+URZ], R3 ;  /* 0x00000003000085a7 */ /* 0x000ea400080010ff */
[----:B--2---:R-:W-:Y:S05]  /*7870*/  @!P0 BRA `(.L_x_102) ;  /* 0xfffffffc00f08947 */ /* 0x004fea000383ffff */
[----:B------:R-:W-:Y:S05]  /*7880*/  BRA `(.L_x_103) ;  /* 0xffffffac00047947 */ /* 0x000fea000383ffff */
.L_x_38:
[----:B----4-:R-:W-:-:S07]  /*7890*/  MOV R0, UR5 ;  /* 0x0000000500007c02 */ /* 0x010fce0008000f00 */
.L_x_104:
[----:B-1----:R1:W2:Y:S02]  /*78a0*/  SYNCS.PHASECHK.TRANS64.TRYWAIT P0, [R0+URZ], R3 ;  /* 0x00000003000075a7 */ /* 0x0022a400080011ff */
[----:B--2---:R-:W-:Y:S05]  /*78b0*/  @!P0 NANOSLEEP.SYNCS 0x989680 ;  /* 0x009896800000895d */ /* 0x004fea0003900000 */
[----:B------:R-:W2:Y:S02]  /*78c0*/  @!P0 SYNCS.PHASECHK.TRANS64 P0, [R0+URZ], R3 ;  /* 0x00000003000085a7 */ /* 0x000ea400080010ff */
[----:B--2---:R-:W-:Y:S05]  /*78d0*/  @!P0 BRA `(.L_x_104) ;  /* 0xfffffffc00f08947 */ /* 0x004fea000383ffff */
[----:B------:R-:W-:Y:S05]  /*78e0*/  BRA `(.L_x_105) ;  /* 0xffffffac00107947 */ /* 0x000fea000383ffff */
.L_x_41:
[----:B-1----:R1:W2:Y:S02]  /*78f0*/  SYNCS.PHASECHK.TRANS64.TRYWAIT P0, [R0+URZ+0xc0], R5 ;  /* 0x0000c005000075a7 */ /* 0x0022a400080011ff */
[----:B--2---:R-:W-:Y:S05]  /*7900*/  @!P0 NANOSLEEP.SYNCS 0x989680 ;  /* 0x009896800000895d */ /* 0x004fea0003900000 */
[----:B------:R-:W2:Y:S02]  /*7910*/  @!P0 SYNCS.PHASECHK.TRANS64 P0, [R0+URZ+0xc0], R5 ;  /* 0x0000c005000085a7 */ /* 0x000ea400080010ff */
[----:B--2---:R-:W-:Y:S05]  /*7920*/  @!P0 BRA `(.L_x_41) ;  /* 0xfffffffc00f08947 */ /* 0x004fea000383ffff */
[----:B------:R-:W-:Y:S05]  /*7930*/  BRA `(.L_x_106) ;  /* 0xffffffac006c7947 */ /* 0x000fea000383ffff */
.L_x_42:
[----:B------:R-:W-:-:S07]  /*7940*/  MOV R0, UR5 ;  /* 0x0000000500007c02 */ /* 0x000fce0008000f00 */
.L_x_107:
[----:B-1----:R1:W2:Y:S02]  /*7950*/  SYNCS.PHASECHK.TRANS64.TRYWAIT P0, [R0+URZ+0x70], R5 ;  /* 0x00007005000075a7 */ /* 0x0022a400080011ff */
[----:B--2---:R-:W-:Y:S05]  /*7960*/  @!P0 NANOSLEEP.SYNCS 0x989680 ;  /* 0x009896800000895d */ /* 0x004fea0003900000 */
[----:B------:R-:W2:Y:S02]  /*7970*/  @!P0 SYNCS.PHASECHK.TRANS64 P0, [R0+URZ+0x70], R5 ;  /* 0x00007005000085a7 */ /* 0x000ea400080010ff */
[----:B--2---:R-:W-:Y:S05]  /*7980*/  @!P0 BRA `(.L_x_107) ;  /* 0xfffffffc00f08947 */ /* 0x004fea000383ffff */
[----:B------:R-:W-:Y:S05]  /*7990*/  BRA `(.L_x_108) ;  /* 0xffffffac007c7947 */ /* 0x000fea000383ffff */
.L_x_43:
[----:B-1----:R1:W2:Y:S02]  /*79a0*/  SYNCS.PHASECHK.TRANS64.TRYWAIT P1, [R0+URZ+0x60], R5 ;  /* 0x00006005000075a7 */ /* 0x0022a400080211ff */
[----:B--2---:R-:W-:Y:S05]  /*79b0*/  @!P1 NANOSLEEP.SYNCS 0x989680 ;  /* 0x009896800000995d */ /* 0x004fea0003900000 */
[----:B------:R-:W2:Y:S02]  /*79c0*/  @!P1 SYNCS.PHASECHK.TRANS64 P1, [R0+URZ+0x60], R5 ;  /* 0x00006005000095a7 */ /* 0x000ea400080210ff */
[----:B--2---:R-:W-:Y:S05]  /*79d0*/  @!P1 BRA `(.L_x_43) ;  /* 0xfffffffc00f09947 */ /* 0x004fea000383ffff */
[----:B------:R-:W-:Y:S05]  /*79e0*/  BRA `(.L_x_109) ;  /* 0xffffffac00ac7947 */ /* 0x000fea000383ffff */
.L_x_46:
[----:B------:R-:W-:-:S07]  /*79f0*/  MOV R0, UR5 ;  /* 0x0000000500007c02 */ /* 0x000fce0008000f00 */
.L_x_110:
[----:B-1----:R1:W2:Y:S02]  /*7a00*/  SYNCS.PHASECHK.TRANS64.TRYWAIT P0, [R0+URZ+0x70], R3 ;  /* 0x00007003000075a7 */ /* 0x0022a400080011ff */
[----:B--2---:R-:W-:Y:S05]  /*7a10*/  @!P0 NANOSLEEP.SYNCS 0x989680 ;  /* 0x009896800000895d */ /* 0x004fea0003900000 */
[----:B------:R-:W2:Y:S02]  /*7a20*/  @!P0 SYNCS.PHASECHK.TRANS64 P0, [R0+URZ+0x70], R3 ;  /* 0x00007003000085a7 */ /* 0x000ea400080010ff */
[----:B--2---:R-:W-:Y:S05]  /*7a30*/  @!P0 BRA `(.L_x_110) ;  /* 0xfffffffc00f08947 */ /* 0x004fea000383ffff */
[----:B------:R-:W-:Y:S05]  /*7a40*/  BRA `(.L_x_45) ;  /* 0xffffffb000007947 */ /* 0x000fea000383ffff */
.L_x_53:
[----:B-1----:R1:W2:Y:S02]  /*7a50*/  SYNCS.PHASECHK.TRANS64.TRYWAIT P1, [R0+URZ+0x60], R5 ;  /* 0x00006005000075a7 */ /* 0x0022a400080211ff */
[----:B--2---:R-:W-:Y:S05]  /*7a60*/  @!P1 NANOSLEEP.SYNCS 0x989680 ;  /* 0x009896800000995d */ /* 0x004fea0003900000 */
[----:B------:R-:W2:Y:S02]  /*7a70*/  @!P1 SYNCS.PHASECHK.TRANS64 P1, [R0+URZ+0x60], R5 ;  /* 0x00006005000095a7 */ /* 0x000ea400080210ff */
[----:B--2---:R-:W-:Y:S05]  /*7a80*/  @!P1 BRA `(.L_x_53) ;  /* 0xfffffffc00f09947 */ /* 0x004fea000383ffff */
[----:B------:R-:W-:Y:S05]  /*7a90*/  BRA `(.L_x_111) ;  /* 0xffffffb400907947 */ /* 0x000fea000383ffff */
.L_x_54:
[----:B------:R-:W-:-:S07]  /*7aa0*/  MOV R3, UR14 ;  /* 0x0000000e00037c02 */ /* 0x000fce0008000f00 */
.L_x_112:
[----:B-1----:R1:W2:Y:S02]  /*7ab0*/  SYNCS.PHASECHK.TRANS64.TRYWAIT P0, [R3+URZ+0xa0], R0 ;  /* 0x0000a000030075a7 */ /* 0x0022a400080011ff */
[----:B--2---:R-:W-:Y:S05]  /*7ac0*/  @!P0 NANOSLEEP.SYNCS 0x989680 ;  /* 0x009896800000895d */ /* 0x004fea0003900000 */
[----:B------:R-:W2:Y:S02]  /*7ad0*/  @!P0 SYNCS.PHASECHK.TRANS64 P0, [R3+URZ+0xa0], R0 ;  /* 0x0000a000030085a7 */ /* 0x000ea400080010ff */
[----:B--2---:R-:W-:Y:S05]  /*7ae0*/  @!P0 BRA `(.L_x_112) ;  /* 0xfffffffc00f08947 */ /* 0x004fea000383ffff */
[----:B------:R-:W-:Y:S05]  /*7af0*/  BRA `(.L_x_113) ;  /* 0xffffffb400dc7947 */ /* 0x000fea000383ffff */
.L_x_57:
[----:B------:R-:W-:Y:S07]  /*7b00*/  MOV R0, UR19 ;  /* 0x0000001300007c02 */ /* 0x000fee0008000f00 */
.L_x_114:
[----:B-1----:R1:W2:Y:S02]  /*7b10*/  SYNCS.PHASECHK.TRANS64.TRYWAIT P0, [R0+URZ], R3 ;  /* 0x00000003000075a7 */ /* 0x0022a400080011ff */
[----:B--2---:R-:W-:Y:S05]  /*7b20*/  @!P0 NANOSLEEP.SYNCS 0x989680 ;  /* 0x009896800000895d */ /* 0x004fea0003900000 */
[----:B------:R-:W2:Y:S02]  /*7b30*/  @!P0 SYNCS.PHASECHK.TRANS64 P0, [R0+URZ], R3 ;  /* 0x00000003000085a7 */ /* 0x000ea400080010ff */
[----:B--2---:R-:W-:Y:S05]  /*7b40*/  @!P0 BRA `(.L_x_114) ;  /* 0xfffffffc00f08947 */ /* 0x004fea000383ffff */
[----:B------:R-:W-:Y:S05]  /*7b50*/  BRA `(.L_x_56) ;  /* 0xffffffb400f87947 */ /* 0x000fea000383ffff */
.L_x_60:
[----:B------:R-:W-:-:S07]  /*7b60*/  MOV R0, UR5 ;  /* 0x0000000500007c02 */ /* 0x000fce0008000f00 */
.L_x_115:
[----:B--2---:R2:W3:Y:S02]  /*7b70*/  SYNCS.PHASECHK.TRANS64.TRYWAIT P0, [R0+URZ], R3 ;  /* 0x00000003000075a7 */ /* 0x0044e400080011ff */
[----:B---3--:R-:W-:Y:S05]  /*7b80*/  @!P0 NANOSLEEP.SYNCS 0x989680 ;  /* 0x009896800000895d */ /* 0x008fea0003900000 */
[----:B------:R-:W3:Y:S02]  /*7b90*/  @!P0 SYNCS.PHASECHK.TRANS64 P0, [R0+URZ], R3 ;  /* 0x00000003000085a7 */ /* 0x000ee400080010ff */
[----:B---3--:R-:W-:Y:S05]  /*7ba0*/  @!P0 BRA `(.L_x_115) ;  /* 0xfffffffc00f08947 */ /* 0x008fea000383ffff */
[----:B------:R-:W-:Y:S05]  /*7bb0*/  BRA `(.L_x_116) ;  /* 0xffffffbc00247947 */ /* 0x000fea000383ffff */
.L_x_61:
[----:B------:R-:W-:-:S07]  /*7bc0*/  MOV R0, UR5 ;  /* 0x0000000500007c02 */ /* 0x000fce0008000f00 */
.L_x_117:
[----:B--2---:R2:W3:Y:S02]  /*7bd0*/  SYNCS.PHASECHK.TRANS64.TRYWAIT P0, [R0+URZ], R3 ;  /* 0x00000003000075a7 */ /* 0x0044e400080011ff */
[----:B---3--:R-:W-:Y:S05]  /*7be0*/  @!P0 NANOSLEEP.SYNCS 0x989680 ;  /* 0x009896800000895d */ /* 0x008fea0003900000 */
[----:B------:R-:W3:Y:S02]  /*7bf0*/  @!P0 SYNCS.PHASECHK.TRANS64 P0, [R0+URZ], R3 ;  /* 0x00000003000085a7 */ /* 0x000ee400080010ff */
[----:B---3--:R-:W-:Y:S05]  /*7c00*/  @!P0 BRA `(.L_x_117) ;  /* 0xfffffffc00f08947 */ /* 0x008fea000383ffff */
[----:B------:R-:W-:Y:S05]  /*7c10*/  BRA `(.L_x_118) ;  /* 0xffffffbc00307947 */ /* 0x000fea000383ffff */
.L_x_62:
[----:B------:R-:W-:-:S07]  /*7c20*/  MOV R0, UR5 ;  /* 0x0000000500007c02 */ /* 0x000fce0008000f00 */
.L_x_119:
[----:B--2---:R2:W3:Y:S02]  /*7c30*/  SYNCS.PHASECHK.TRANS64.TRYWAIT P0, [R0+URZ], R3 ;  /* 0x00000003000075a7 */ /* 0x0044e400080011ff */
[----:B---3--:R-:W-:Y:S05]  /*7c40*/  @!P0 NANOSLEEP.SYNCS 0x989680 ;  /* 0x009896800000895d */ /* 0x008fea0003900000 */
[----:B------:R-:W3:Y:S02]  /*7c50*/  @!P0 SYNCS.PHASECHK.TRANS64 P0, [R0+URZ], R3 ;  /* 0x00000003000085a7 */ /* 0x000ee400080010ff */
[----:B---3--:R-:W-:Y:S05]  /*7c60*/  @!P0 BRA `(.L_x_119) ;  /* 0xfffffffc00f08947 */ /* 0x008fea000383ffff */
[----:B------:R-:W-:Y:S05]  /*7c70*/  BRA `(.L_x_120) ;  /* 0xffffffbc003c7947 */ /* 0x000fea000383ffff */
.L_x_63:
[----:B------:R-:W-:-:S07]  /*7c80*/  MOV R0, UR6 ;  /* 0x0000000600007c02 */ /* 0x000fce0008000f00 */
.L_x_121:
[----:B--2---:R2:W3:Y:S02]  /*7c90*/  SYNCS.PHASECHK.TRANS64.TRYWAIT P0, [R0+URZ], R3 ;  /* 0x00000003000075a7 */ /* 0x0044e400080011ff */
[----:B---3--:R-:W-:Y:S05]  /*7ca0*/  @!P0 NANOSLEEP.SYNCS 0x989680 ;  /* 0x009896800000895d */ /* 0x008fea0003900000 */
[----:B------:R-:W3:Y:S02]  /*7cb0*/  @!P0 SYNCS.PHASECHK.TRANS64 P0, [R0+URZ], R3 ;  /* 0x00000003000085a7 */ /* 0x000ee400080010ff */
[----:B---3--:R-:W-:Y:S05]  /*7cc0*/  @!P0 BRA `(.L_x_121) ;  /* 0xfffffffc00f08947 */ /* 0x008fea000383ffff */
[----:B------:R-:W-:Y:S05]  /*7cd0*/  BRA `(.L_x_122) ;  /* 0xffffffbc00487947 */ /* 0x000fea000383ffff */
.L_x_68:
[----:B--2---:R2:W3:Y:S02]  /*7ce0*/  SYNCS.PHASECHK.TRANS64.TRYWAIT P0, [R0+URZ+0x60], R3 ;  /* 0x00006003000075a7 */ /* 0x0044e400080011ff */
[----:B---3--:R-:W-:Y:S05]  /*7cf0*/  @!P0 NANOSLEEP.SYNCS 0x989680 ;  /* 0x009896800000895d */ /* 0x008fea0003900000 */
[----:B------:R-:W3:Y:S02]  /*7d00*/  @!P0 SYNCS.PHASECHK.TRANS64 P0, [R0+URZ+0x60], R3 ;  /* 0x00006003000085a7 */ /* 0x000ee400080010ff */
[----:B---3--:R-:W-:Y:S05]  /*7d10*/  @!P0 BRA `(.L_x_68) ;  /* 0xfffffffc00f08947 */ /* 0x008fea000383ffff */
[----:B------:R-:W-:Y:S05]  /*7d20*/  BRA `(.L_x_123) ;  /* 0xffffffc000487947 */ /* 0x000fea000383ffff */
.L_x_71:
[----:B------:R-:W-:Y:S07]  /*7d30*/  MOV R0, UR7 ;  /* 0x0000000700007c02 */ /* 0x000fee0008000f00 */
.L_x_124:
[----:B--2---:R2:W3:Y:S02]  /*7d40*/  SYNCS.PHASECHK.TRANS64.TRYWAIT P0, [R0+URZ+0x58], R3 ;  /* 0x00005803000075a7 */ /* 0x0044e400080011ff */
[----:B---3--:R-:W-:Y:S05]  /*7d50*/  @!P0 NANOSLEEP.SYNCS 0x989680 ;  /* 0x009896800000895d */ /* 0x008fea0003900000 */
[----:B------:R-:W3:Y:S02]  /*7d60*/  @!P0 SYNCS.PHASECHK.TRANS64 P0, [R0+URZ+0x58], R3 ;  /* 0x00005803000085a7 */ /* 0x000ee400080010ff */
[----:B---3--:R-:W-:Y:S05]  /*7d70*/  @!P0 BRA `(.L_x_124) ;  /* 0xfffffffc00f08947 */ /* 0x008fea000383ffff */
[----:B------:R-:W-:Y:S05]  /*7d80*/  BRA `(.L_x_70) ;  /* 0xffffffc400347947 */ /* 0x000fea000383ffff */
.L_x_74:
[----:B------:R-:W-:Y:S07]  /*7d90*/  MOV R0, UR7 ;  /* 0x0000000700007c02 */ /* 0x000fee0008000f00 */
.L_x_125:
[----:B-1----:R1:W2:Y:S02]  /*7da0*/  SYNCS.PHASECHK.TRANS64.TRYWAIT P2, [R0+URZ+0x48], R23 ;  /* 0x00004817000075a7 */ /* 0x0022a400080411ff */
[----:B--2---:R-:W-:Y:S05]  /*7db0*/  @!P2 NANOSLEEP.SYNCS 0x989680 ;  /* 0x009896800000a95d */ /* 0x004fea0003900000 */
[----:B------:R-:W2:Y:S02]  /*7dc0*/  @!P2 SYNCS.PHASECHK.TRANS64 P2, [R0+URZ+0x48], R23 ;  /* 0x000048170000a5a7 */ /* 0x000ea400080410ff */
[----:B--2---:R-:W-:Y:S05]  /*7dd0*/  @!P2 BRA `(.L_x_125) ;  /* 0xfffffffc00f0a947 */ /* 0x004fea000383ffff */
[----:B------:R-:W-:Y:S05]  /*7de0*/  BRA `(.L_x_126) ;  /* 0xffffffc400c87947 */ /* 0x000fea000383ffff */
.L_x_77:
[----:B--2---:R2:W4:Y:S02]  /*7df0*/  SYNCS.PHASECHK.TRANS64.TRYWAIT P0, [R0+URZ+0x60], R3 ;  /* 0x00006003000075a7 */ /* 0x00452400080011ff */
[----:B----4-:R-:W-:Y:S05]  /*7e00*/  @!P0 NANOSLEEP.SYNCS 0x989680 ;  /* 0x009896800000895d */ /* 0x010fea0003900000 */
[----:B------:R-:W4:Y:S02]  /*7e10*/  @!P0 SYNCS.PHASECHK.TRANS64 P0, [R0+URZ+0x60], R3 ;  /* 0x00006003000085a7 */ /* 0x000f2400080010ff */
[----:B----4-:R-:W-:Y:S05]  /*7e20*/  @!P0 BRA `(.L_x_77) ;  /* 0xfffffffc00f08947 */ /* 0x010fea000383ffff */
[----:B------:R-:W-:Y:S05]  /*7e30*/  BRA `(.L_x_127) ;  /* 0xffffffcc008c7947 */ /* 0x000fea000383ffff */
.L_x_83:
[----:B------:R-:W-:Y:S07]  /*7e40*/  MOV R0, UR44 ;  /* 0x0000002c00007c02 */ /* 0x000fee0008000f00 */
.L_x_128:
[----:B-1----:R1:W3:Y:S02]  /*7e50*/  SYNCS.PHASECHK.TRANS64.TRYWAIT P0, [R0+URZ+0x40], R3 ;  /* 0x00004003000075a7 */ /* 0x0022e400080011ff */
[----:B---3--:R-:W-:Y:S05]  /*7e60*/  @!P0 NANOSLEEP.SYNCS 0x989680 ;  /* 0x009896800000895d */ /* 0x008fea0003900000 */
[----:B------:R-:W3:Y:S02]  /*7e70*/  @!P0 SYNCS.PHASECHK.TRANS64 P0, [R0+URZ+0x40], R3 ;  /* 0x00004003000085a7 */ /* 0x000ee400080010ff */
[----:B---3--:R-:W-:Y:S05]  /*7e80*/  @!P0 BRA `(.L_x_128) ;  /* 0xfffffffc00f08947 */ /* 0x008fea000383ffff */
[----:B------:R-:W-:Y:S05]  /*7e90*/  BRA `(.L_x_82) ;  /* 0xffffffd400ac7947 */ /* 0x000fea000383ffff */
.L_x_85:
[----:B-1----:R-:W-:Y:S07]  /*7ea0*/  MOV R3, UR50 ;  /* 0x0000003200037c02 */ /* 0x002fee0008000f00 */
.L_x_129:
[----:B-1----:R1:W2:Y:S02]  /*7eb0*/  SYNCS.PHASECHK.TRANS64.TRYWAIT P0, [R3+URZ+0x80], R8 ;  /* 0x00008008030075a7 */ /* 0x0022a400080011ff */
[----:B--2---:R-:W-:Y:S05]  /*7ec0*/  @!P0 NANOSLEEP.SYNCS 0x989680 ;  /* 0x009896800000895d */ /* 0x004fea0003900000 */
[----:B------:R-:W2:Y:S02]  /*7ed0*/  @!P0 SYNCS.PHASECHK.TRANS64 P0, [R3+URZ+0x80], R8 ;  /* 0x00008008030085a7 */ /* 0x000ea400080010ff */
[----:B--2---:R-:W-:Y:S05]  /*7ee0*/  @!P0 BRA `(.L_x_129) ;  /* 0xfffffffc00f08947 */ /* 0x004fea000383ffff */
[----:B------:R-:W-:Y:S05]  /*7ef0*/  BRA `(.L_x_84) ;  /* 0xffffffd8002c7947 */ /* 0x000fea000383ffff */
        .weak           $__internal_0_$__cuda_sm10x_tcgen05_guardrail_trap_col_being_dealloced_not_returned_by_alloc
        .type           $__internal_0_$__cuda_sm10x_tcgen05_guardrail_trap_col_being_dealloced_not_returned_by_alloc,@function
        .size           $__internal_0_$__cuda_sm10x_tcgen05_guardrail_trap_col_being_dealloced_not_returned_by_alloc,($__internal_1_$__cuda_sm10x_tcgen05_guardrail_trap_phase_invalid_during_alloc - $__internal_0_$__cuda_sm10x_tcgen05_guardrail_trap_col_being_dealloced_not_returned_by_alloc)
$__internal_0_$__cuda_sm10x_tcgen05_guardrail_trap_col_being_dealloced_not_returned_by_alloc:
[----:B------:R-:W-:Y:S05]  /*7f00*/  BPT.TRAP 0x1 ;  /* 0x000000040000795c */ /* 0x000fea0000300000 */
[----:B------:R-:W-:-:S04]  /*7f10*/  HFMA2 R3, -RZ, RZ, 0, 0 ;  /* 0x00000000ff037431 */ /* 0x000fc800000001ff */
[----:B------:R-:W-:Y:S05]  /*7f20*/  RET.REL.NODEC R2 `(_ZN7cutlass13device_kernelINS_4gemm6kernel13GemmUniversalIN4cute5tupleIJiiiiEEENS1_10collective13CollectiveMmaINS1_35MainloopSm100TmaUmmaWarpSpecializedILi4ELi2ELi4ENS5_IJNS4_1CILi1EEESB_SB_EEEEENS5_IJNSA_ILi64EEENSA_ILi112EEENSA_ILi256EEEEEEaNS5_IJlSB_lEEEaSI_NS4_8TiledMMAINS4_8MMA_AtomIJNS4_15SM100_MMA_S8_SSIaaiLi64ELi112ELNS4_4UMMA5MajorE0ELSN_0ELNSM_8SaturateE0EEEEEENS4_6LayoutISC_NS5_IJNSA_ILi0EEESS_SS_EEEEENS5_IJNS4_10UnderscoreESV_SV_EEEEENS4_13SM90_TMA_LOADENS4_14ComposedLayoutINS4_7SwizzleILi3ELi4ELi3EEENS4_18smem_ptr_flag_bitsILi8EEENSR_INS5_IJNSA_ILi8EEENSA_ILi128EEEEEENS5_IJS15_SB_EEEEEEEvNS4_8identityESY_S19_vS1A_EENS_8epilogue10collective18CollectiveEpilogueINS1C_23Sm100TmaWarpSpecializedILi1ELi1ELi56ELb0ELb0EEEJSH_NS5_IJNSR_ISE_SB_EENSR_ISF_SB_EEEEEaSI_aSI_NS1C_6fusion15FusionCallbacksIS1G_NS1K_17LinearCombinationIaiaiLNS_15FloatRoundStyleE2EEESH_S1J_JEEENS4_5SM1004TMEM4LOAD25SM100_TMEM_LOAD_16dp32b8xESY_NSZ_INS10_ILi0ELi4ELi3EEES13_NSR_INS5_IJS14_NSA_ILi16EEEEEENS5_IJS1V_SB_EEEEEEENS4_39AutoVectorizingCopyWithAssumedAlignmentILi128EEENS4_14SM90_TMA_STOREES1Z_S21_S21_EEEvvEEEEvNT_6ParamsE) ;  /* 0xffffff8002347950 */ /* 0x000fea0003c3ffff */
        .weak           $__internal_1_$__cuda_sm10x_tcgen05_guardrail_trap_phase_invalid_during_alloc
        .type           $__internal_1_$__cuda_sm10x_tcgen05_guardrail_trap_phase_invalid_during_alloc,@function
        .size           $__internal_1_$__cuda_sm10x_tcgen05_guardrail_trap_phase_invalid_during_alloc,($__internal_2_$__cuda_sm10x_tcgen05_guardrail_trap_unallocated_columns_being_dealloced - $__internal_1_$__cuda_sm10x_tcgen05_guardrail_trap_phase_invalid_during_alloc)
$__internal_1_$__cuda_sm10x_tcgen05_guardrail_trap_phase_invalid_during_alloc:
[----:B------:R-:W-:Y:S05]  /*7f30*/  BPT.TRAP 0x1 ;  /* 0x000000040000795c */ /* 0x000fea0000300000 */
[----:B------:R-:W-:-:S04]  /*7f40*/  MOV R3, 0x0 ;  /* 0x0000000000037802 */ /* 0x000fc80000000f00 */
[----:B------:R-:W-:Y:S05]  /*7f50*/  RET.REL.NODEC R2 `(_ZN7cutlass13device_kernelINS_4gemm6kernel13GemmUniversalIN4cute5tupleIJiiiiEEENS1_10collective13CollectiveMmaINS1_35MainloopSm100TmaUmmaWarpSpecializedILi4ELi2ELi4ENS5_IJNS4_1CILi1EEESB_SB_EEEEENS5_IJNSA_ILi64EEENSA_ILi112EEENSA_ILi256EEEEEEaNS5_IJlSB_lEEEaSI_NS4_8TiledMMAINS4_8MMA_AtomIJNS4_15SM100_MMA_S8_SSIaaiLi64ELi112ELNS4_4UMMA5MajorE0ELSN_0ELNSM_8SaturateE0EEEEEENS4_6LayoutISC_NS5_IJNSA_ILi0EEESS_SS_EEEEENS5_IJNS4_10UnderscoreESV_SV_EEEEENS4_13SM90_TMA_LOADENS4_14ComposedLayoutINS4_7SwizzleILi3ELi4ELi3EEENS4_18smem_ptr_flag_bitsILi8EEENSR_INS5_IJNSA_ILi8EEENSA_ILi128EEEEEENS5_IJS15_SB_EEEEEEEvNS4_8identityESY_S19_vS1A_EENS_8epilogue10collective18CollectiveEpilogueINS1C_23Sm100TmaWarpSpecializedILi1ELi1ELi56ELb0ELb0EEEJSH_NS5_IJNSR_ISE_SB_EENSR_ISF_SB_EEEEEaSI_aSI_NS1C_6fusion15FusionCallbacksIS1G_NS1K_17LinearCombinationIaiaiLNS_15FloatRoundStyleE2EEESH_S1J_JEEENS4_5SM1004TMEM4LOAD25SM100_TMEM_LOAD_16dp32b8xESY_NSZ_INS10_ILi0ELi4ELi3EEES13_NSR_INS5_IJS14_NSA_ILi16EEEEEENS5_IJS1V_SB_EEEEEEENS4_39AutoVectorizingCopyWithAssumedAlignmentILi128EEENS4_14SM90_TMA_STOREES1Z_S21_S21_EEEvvEEEEvNT_6ParamsE) ;  /* 0xffffff8002287950 */ /* 0x000fea0003c3ffff */
        .weak           $__internal_2_$__cuda_sm10x_tcgen05_guardrail_trap_unallocated_columns_being_dealloced
        .type           $__internal_2_$__cuda_sm10x_tcgen05_guardrail_trap_unallocated_columns_being_dealloced,@function
        .size           $__internal_2_$__cuda_sm10x_tcgen05_guardrail_trap_unallocated_columns_being_dealloced,(.L_x_131 - $__internal_2_$__cuda_sm10x_tcgen05_guardrail_trap_unallocated_columns_being_dealloced)
$__internal_2_$__cuda_sm10x_tcgen05_guardrail_trap_unallocated_columns_being_dealloced:
[----:B------:R-:W-:Y:S05]  /*7f60*/  BPT.TRAP 0x1 ;  /* 0x000000040000795c */ /* 0x000fea0000300000 */
[----:B------:R-:W-:-:S04]  /*7f70*/  HFMA2 R3, -RZ, RZ, 0, 0 ;  /* 0x00000000ff037431 */ /* 0x000fc800000001ff */
[----:B------:R-:W-:Y:S05]  /*7f80*/  RET.REL.NODEC R2 `(_ZN7cutlass13device_kernelINS_4gemm6kernel13GemmUniversalIN4cute5tupleIJiiiiEEENS1_10collective13CollectiveMmaINS1_35MainloopSm100TmaUmmaWarpSpecializedILi4ELi2ELi4ENS5_IJNS4_1CILi1EEESB_SB_EEEEENS5_IJNSA_ILi64EEENSA_ILi112EEENSA_ILi256EEEEEEaNS5_IJlSB_lEEEaSI_NS4_8TiledMMAINS4_8MMA_AtomIJNS4_15SM100_MMA_S8_SSIaaiLi64ELi112ELNS4_4UMMA5MajorE0ELSN_0ELNSM_8SaturateE0EEEEEENS4_6LayoutISC_NS5_IJNSA_ILi0EEESS_SS_EEEEENS5_IJNS4_10UnderscoreESV_SV_EEEEENS4_13SM90_TMA_LOADENS4_14ComposedLayoutINS4_7SwizzleILi3ELi4ELi3EEENS4_18smem_ptr_flag_bitsILi8EEENSR_INS5_IJNSA_ILi8EEENSA_ILi128EEEEEENS5_IJS15_SB_EEEEEEEvNS4_8identityESY_S19_vS1A_EENS_8epilogue10collective18CollectiveEpilogueINS1C_23Sm100TmaWarpSpecializedILi1ELi1ELi56ELb0ELb0EEEJSH_NS5_IJNSR_ISE_SB_EENSR_ISF_SB_EEEEEaSI_aSI_NS1C_6fusion15FusionCallbacksIS1G_NS1K_17LinearCombinationIaiaiLNS_15FloatRoundStyleE2EEESH_S1J_JEEENS4_5SM1004TMEM4LOAD25SM100_TMEM_LOAD_16dp32b8xESY_NSZ_INS10_ILi0ELi4ELi3EEES13_NSR_INS5_IJS14_NSA_ILi16EEEEEENS5_IJS1V_SB_EEEEEEENS4_39AutoVectorizingCopyWithAssumedAlignmentILi128EEENS4_14SM90_TMA_STOREES1Z_S21_S21_EEEvvEEEEvNT_6ParamsE) ;  /* 0xffffff80021c7950 */ /* 0x000fea0003c3ffff */
.L_x_130:
[----:B------:R-:W-:-:S00]  /*7f90*/  BRA `(.L_x_130) ;  /* 0xfffffffc00fc7947 */ /* 0x000fc0000383ffff */
[----:B------:R-:W-:-:S00]  /*7fa0*/  NOP ;  /* 0x0000000000007918 */ /* 0x000fc00000000000 */
        /* <DEDUP_REMOVED lines=13> */
.L_x_131:


//--------------------- .nv.global.init           --------------------------
	.section	.nv.global.init,"aw",@progbits
.nv.global.init:
	.type		$str$26,@object
	.size		$str$26,($str$25 - $str$26)
$str$26:
        /*0000*/ 	.byte	0x2f, 0x74, 0x6d, 0x70, 0x2f, 0x63, 0x75, 0x74, 0x6c, 0x61, 0x73, 0x73, 0x5f, 0x73, 0x77, 0x65
        /*0010*/ 	.byte	0x65, 0x70, 0x5f, 0x73, 0x72, 0x63, 0x2f, 0x69, 0x6e, 0x63, 0x6c, 0x75, 0x64, 0x65, 0x2f, 0x63
        /*0020*/ 	.byte	0x75, 0x74, 0x65, 0x2f, 0x61, 0x74, 0x6f, 0x6d, 0x2f, 0x63, 0x6f, 0x70, 0x79, 0x5f, 0x74, 0x72
        /*0030*/ 	.byte	0x61, 0x69, 0x74, 0x73, 0x5f, 0x73, 0x6d, 0x31, 0x30, 0x30, 0x2e, 0x68, 0x70, 0x70, 0x00
	.type		$str$25,@object
	.size		$str$25,(__unnamed_1 - $str$25)
$str$25:
        /*003f*/ 	.byte	0x28, 0x28, 0x75, 0x69, 0x6e, 0x74, 0x33, 0x32, 0x5f, 0x74, 0x28, 0x74, 0x68, 0x72, 0x65, 0x61
        /*004f*/ 	.byte	0x64, 0x49, 0x64, 0x78, 0x2e, 0x78, 0x29, 0x20, 0x2f, 0x20, 0x33, 0x32, 0x29, 0x20, 0x25, 0x20
        /*005f*/ 	.byte	0x34, 0x29, 0x20, 0x3d, 0x3d, 0x20, 0x28, 0x28, 0x28, 0x74, 0x6d, 0x65, 0x6d, 0x5f, 0x61, 0x64
        /*006f*/ 	.byte	0x64, 0x72, 0x20, 0x3e, 0x3e, 0x20, 0x31, 0x36, 0x29, 0x20, 0x2f, 0x20, 0x33, 0x32, 0x29, 0x20
        /*007f*/ 	.byte	0x25, 0x20, 0x34, 0x29, 0x00
	.type		__unnamed_1,@object
	.size		__unnamed_1,(.L_1 - __unnamed_1)
__unnamed_1:
        /*0084*/ 	.byte	0x63, 0x6f, 0x6e, 0x73, 0x74, 0x65, 0x78, 0x70, 0x72, 0x20, 0x76, 0x6f, 0x69, 0x64, 0x20, 0x63
        /* <DEDUP_REMOVED lines=36> */
        /*02d4*/ 	.byte	0x3a, 0x3a, 0x43, 0x3c, 0x30, 0x3e, 0x3e, 0x3e, 0x3e, 0x5d, 0x00
.L_1:


//--------------------- .nv.shared._ZN7cutlass13device_kernelINS_4gemm6kernel13GemmUniversalIN4cute5tupleIJiiiiEEENS1_10collective13CollectiveMmaINS1_35MainloopSm100TmaUmmaWarpSpecializedILi4ELi2ELi4ENS5_IJNS4_1CILi1EEESB_SB_EEEEENS5_IJNSA_ILi64EEENSA_ILi112EEENSA_ILi256EEEEEEaNS5_IJlSB_lEEEaSI_NS4_8TiledMMAINS4_8MMA_AtomIJNS4_15SM100_MMA_S8_SSIaaiLi64ELi112ELNS4_4UMMA5MajorE0ELSN_0ELNSM_8SaturateE0EEEEEENS4_6LayoutISC_NS5_IJNSA_ILi0EEESS_SS_EEEEENS5_IJNS4_10UnderscoreESV_SV_EEEEENS4_13SM90_TMA_LOADENS4_14ComposedLayoutINS4_7SwizzleILi3ELi4ELi3EEENS4_18smem_ptr_flag_bitsILi8EEENSR_INS5_IJNSA_ILi8EEENSA_ILi128EEEEEENS5_IJS15_SB_EEEEEEEvNS4_8identityESY_S19_vS1A_EENS_8epilogue10collective18CollectiveEpilogueINS1C_23Sm100TmaWarpSpecializedILi1ELi1ELi56ELb0ELb0EEEJSH_NS5_IJNSR_ISE_SB_EENSR_ISF_SB_EEEEEaSI_aSI_NS1C_6fusion15FusionCallbacksIS1G_NS1K_17LinearCombinationIaiaiLNS_15FloatRoundStyleE2EEESH_S1J_JEEENS4_5SM1004TMEM4LOAD25SM100_TMEM_LOAD_16dp32b8xESY_NSZ_INS10_ILi0ELi4ELi3EEES13_NSR_INS5_IJS14_NSA_ILi16EEEEEENS5_IJS1V_SB_EEEEEEENS4_39AutoVectorizingCopyWithAssumedAlignmentILi128EEENS4_14SM90_TMA_STOREES1Z_S21_S21_EEEvvEEEEvNT_6ParamsE --------------------------
	.section	.nv.shared._ZN7cutlass13device_kernelINS_4gemm6kernel13GemmUniversalIN4cute5tupleIJiiiiEEENS1_10collective13CollectiveMmaINS1_35MainloopSm100TmaUmmaWarpSpecializedILi4ELi2ELi4ENS5_IJNS4_1CILi1EEESB_SB_EEEEENS5_IJNSA_ILi64EEENSA_ILi112EEENSA_ILi256EEEEEEaNS5_IJlSB_lEEEaSI_NS4_8TiledMMAINS4_8MMA_AtomIJNS4_15SM100_MMA_S8_SSIaaiLi64ELi112ELNS4_4UMMA5MajorE0ELSN_0ELNSM_8SaturateE0EEEEEENS4_6LayoutISC_NS5_IJNSA_ILi0EEESS_SS_EEEEENS5_IJNS4_10UnderscoreESV_SV_EEEEENS4_13SM90_TMA_LOADENS4_14ComposedLayoutINS4_7SwizzleILi3ELi4ELi3EEENS4_18smem_ptr_flag_bitsILi8EEENSR_INS5_IJNSA_ILi8EEENSA_ILi128EEEEEENS5_IJS15_SB_EEEEEEEvNS4_8identityESY_S19_vS1A_EENS_8epilogue10collective18CollectiveEpilogueINS1C_23Sm100TmaWarpSpecializedILi1ELi1ELi56ELb0ELb0EEEJSH_NS5_IJNSR_ISE_SB_EENSR_ISF_SB_EEEEEaSI_aSI_NS1C_6fusion15FusionCallbacksIS1G_NS1K_17LinearCombinationIaiaiLNS_15FloatRoundStyleE2EEESH_S1J_JEEENS4_5SM1004TMEM4LOAD25SM100_TMEM_LOAD_16dp32b8xESY_NSZ_INS10_ILi0ELi4ELi3EEES13_NSR_INS5_IJS14_NSA_ILi16EEEEEENS5_IJS1V_SB_EEEEEEENS4_39AutoVectorizingCopyWithAssumedAlignmentILi128EEENS4_14SM90_TMA_STOREES1Z_S21_S21_EEEvvEEEEvNT_6ParamsE,"aw",@nobits
	.sectionflags	@""
	.align	16
	.zero		1024


//--------------------- .nv.shared.reserved.0     --------------------------
	.section	.nv.shared.reserved.0,"aw",@nobits
	.weak		__nv_reservedSMEM_offset_0_alias
	.size		__nv_reservedSMEM_offset_0_alias, 0, 64
	.other		__nv_reservedSMEM_offset_0_alias,@"STO_CUDA_RESERVED_SHARED STV_DEFAULT"
__nv_reservedSMEM_offset_0_alias:
	.zero		0
.nv.shared.reserved.0:
	.zero		64
	.weak		__nv_reservedSMEM_tcgen05_partition
	.type		__nv_reservedSMEM_tcgen05_partition,@object
	.size		__nv_reservedSMEM_tcgen05_partition,(.L_0 - __nv_reservedSMEM_tcgen05_partition)
__nv_reservedSMEM_tcgen05_partition:
	.zero		32
.L_0:


//--------------------- .nv.global                --------------------------
	.section	.nv.global,"aw",@nobits
.nv.global:
	.type		_ZN40_INTERNAL_79c4fb2b_4_k_cu_5f8cb5a2_220184cute1_E,@object
	.size		_ZN40_INTERNAL_79c4fb2b_4_k_cu_5f8cb5a2_220184cute1_E,(_ZN40_INTERNAL_79c4fb2b_4_k_cu_5f8cb5a2_220184cuda3std3__45__cpo6cbeginE - _ZN40_INTERNAL_79c4fb2b_4_k_cu_5f8cb5a2_220184cute1_E)
_ZN40_INTERNAL_79c4fb2b_4_k_cu_5f8cb5a2_220184cute1_E:
	.zero		1
	.type		_ZN40_INTERNAL_79c4fb2b_4_k_cu_5f8cb5a2_220184cuda3std3__45__cpo6cbeginE,@object
	.size		_ZN40_INTERNAL_79c4fb2b_4_k_cu_5f8cb5a2_220184cuda3std3__45__cpo6cbeginE,(_ZN40_INTERNAL_79c4fb2b_4_k_cu_5f8cb5a2_220184cuda3std3__48in_placeE - _ZN40_INTERNAL_79c4fb2b_4_k_cu_5f8cb5a2_220184cuda3std3__45__cpo6cbeginE)
_ZN40_INTERNAL_79c4fb2b_4_k_cu_5f8cb5a2_220184cuda3std3__45__cpo6cbeginE:
	.zero		1
	.type		_ZN40_INTERNAL_79c4fb2b_4_k_cu_5f8cb5a2_220184cuda3std3__48in_placeE,@object
	.size		_ZN40_INTERNAL_79c4fb2b_4_k_cu_5f8cb5a2_220184cuda3std3__48in_placeE,(_ZN40_INTERNAL_79c4fb2b_4_k_cu_5f8cb5a2_220184cuda3std6ranges3__45__cpo9iter_moveE - _ZN40_INTERNAL_79c4fb2b_4_k_cu_5f8cb5a2_220184cuda3std3__48in_placeE)
_ZN40_INTERNAL_79c4fb2b_4_k_cu_5f8cb5a2_220184cuda3std3__48in_placeE:
	.zero		1
	.type		_ZN40_INTERNAL_79c4fb2b_4_k_cu_5f8cb5a2_220184cuda3std6ranges3__45__cpo9iter_moveE,@object
	.size		_ZN40_INTERNAL_79c4fb2b_4_k_cu_5f8cb5a2_220184cuda3std6ranges3__45__cpo9iter_moveE,(_ZN40_INTERNAL_79c4fb2b_4_k_cu_5f8cb5a2_220184cuda3std3__45__cpo5beginE - _ZN40_INTERNAL_79c4fb2b_4_k_cu_5f8cb5a2_220184cuda3std6ranges3__45__cpo9iter_moveE)
_ZN40_INTERNAL_79c4fb2b_4_k_cu_5f8cb5a2_220184cuda3std6ranges3__45__cpo9iter_moveE:
	.zero		1
	.type		_ZN40_INTERNAL_79c4fb2b_4_k_cu_5f8cb5a2_220184cuda3std3__45__cpo5beginE,@object
	.size		_ZN40_INTERNAL_79c4fb2b_4_k_cu_5f8cb5a2_220184cuda3std3__45__cpo5beginE,(_ZN40_INTERNAL_79c4fb2b_4_k_cu_5f8cb5a2_220184cuda3std3__442_GLOBAL__N__79c4fb2b_4_k_cu_5f8cb5a2_220186ignoreE - _ZN40_INTERNAL_79c4fb2b_4_k_cu_5f8cb5a2_220184cuda3std3__45__cpo5beginE)
_ZN40_INTERNAL_79c4fb2b_4_k_cu_5f8cb5a2_220184cuda3std3__45__cpo5beginE:
	.zero		1
	.type		_ZN40_INTERNAL_79c4fb2b_4_k_cu_5f8cb5a2_220184cuda3std3__442_GLOBAL__N__79c4fb2b_4_k_cu_5f8cb5a2_220186ignoreE,@object
	.size		_ZN40_INTERNAL_79c4fb2b_4_k_cu_5f8cb5a2_220184cuda3std3__442_GLOBAL__N__79c4fb2b_4_k_cu_5f8cb5a2_220186ignoreE,(_ZN40_INTERNAL_79c4fb2b_4_k_cu_5f8cb5a2_220184cute7productE - _ZN40_INTERNAL_79c4fb2b_4_k_cu_5f8cb5a2_220184cuda3std3__442_GLOBAL__N__79c4fb2b_4_k_cu_5f8cb5a2_220186ignoreE)
_ZN40_INTERNAL_79c4fb2b_4_k_cu_5f8cb5a2_220184cuda3std3__442_GLOBAL__N__79c4fb2b_4_k_cu_5f8cb5a2_220186ignoreE:
	.zero		1
	.type		_ZN40_INTERNAL_79c4fb2b_4_k_cu_5f8cb5a2_220184cute7productE,@object
	.size		_ZN40_INTERNAL_79c4fb2b_4_k_cu_5f8cb5a2_220184cute7productE,(_ZN40_INTERNAL_79c4fb2b_4_k_cu_5f8cb5a2_220184cuda3std3__45__cpo3endE - _ZN40_INTERNAL_79c4fb2b_4_k_cu_5f8cb5a2_220184cute7productE)
_ZN40_INTERNAL_79c4fb2b_4_k_cu_5f8cb5a2_220184cute7productE:
	.zero		1
	.type		_ZN40_INTERNAL_79c4fb2b_4_k_cu_5f8cb5a2_220184cuda3std3__45__cpo3endE,@object
	.size		_ZN40_INTERNAL_79c4fb2b_4_k_cu_5f8cb5a2_220184cuda3std3__45__cpo3endE,(_ZN40_INTERNAL_79c4fb2b_4_k_cu_5f8cb5a2_220184cuda3std3__419piecewise_constructE - _ZN40_INTERNAL_79c4fb2b_4_k_cu_5f8cb5a2_220184cuda3std3__45__cpo3endE)
_ZN40_INTERNAL_79c4fb2b_4_k_cu_5f8cb5a2_220184cuda3std3__45__cpo3endE:
	.zero		1
	.type		_ZN40_INTERNAL_79c4fb2b_4_k_cu_5f8cb5a2_220184cuda3std3__419piecewise_constructE,@object
	.size		_ZN40_INTERNAL_79c4fb2b_4_k_cu_5f8cb5a2_220184cuda3std3__419piecewise_constructE,(_ZN40_INTERNAL_79c4fb2b_4_k_cu_5f8cb5a2_220184cuda3std3__45__cpo4cendE - _ZN40_INTERNAL_79c4fb2b_4_k_cu_5f8cb5a2_220184cuda3std3__419piecewise_constructE)
_ZN40_INTERNAL_79c4fb2b_4_k_cu_5f8cb5a2_220184cuda3std3__419piecewise_constructE:
	.zero		1
	.type		_ZN40_INTERNAL_79c4fb2b_4_k_cu_5f8cb5a2_220184cuda3std3__45__cpo4cendE,@object
	.size		_ZN40_INTERNAL_79c4fb2b_4_k_cu_5f8cb5a2_220184cuda3std3__45__cpo4cendE,(_ZN40_INTERNAL_79c4fb2b_4_k_cu_5f8cb5a2_220184cuda3std6ranges3__45__cpo4swapE - _ZN40_INTERNAL_79c4fb2b_4_k_cu_5f8cb5a2_220184cuda3std3__45__cpo4cendE)
_ZN40_INTERNAL_79c4fb2b_4_k_cu_5f8cb5a2_220184cuda3std3__45__cpo4cendE:
	.zero		1
	.type		_ZN40_INTERNAL_79c4fb2b_4_k_cu_5f8cb5a2_220184cuda3std6ranges3__45__cpo4swapE,@object
	.size		_ZN40_INTERNAL_79c4fb2b_4_k_cu_5f8cb5a2_220184cuda3std6ranges3__45__cpo4swapE,(.L_9 - _ZN40_INTERNAL_79c4fb2b_4_k_cu_5f8cb5a2_220184cuda3std6ranges3__45__cpo4swapE)
_ZN40_INTERNAL_79c4fb2b_4_k_cu_5f8cb5a2_220184cuda3std6ranges3__45__cpo4swapE:
	.zero		1
.L_9:


//--------------------- .nv.constant0._ZN7cutlass13device_kernelINS_4gemm6kernel13GemmUniversalIN4cute5tupleIJiiiiEEENS1_10collective13CollectiveMmaINS1_35MainloopSm100TmaUmmaWarpSpecializedILi4ELi2ELi4ENS5_IJNS4_1CILi1EEESB_SB_EEEEENS5_IJNSA_ILi64EEENSA_ILi112EEENSA_ILi256EEEEEEaNS5_IJlSB_lEEEaSI_NS4_8TiledMMAINS4_8MMA_AtomIJNS4_15SM100_MMA_S8_SSIaaiLi64ELi112ELNS4_4UMMA5MajorE0ELSN_0ELNSM_8SaturateE0EEEEEENS4_6LayoutISC_NS5_IJNSA_ILi0EEESS_SS_EEEEENS5_IJNS4_10UnderscoreESV_SV_EEEEENS4_13SM90_TMA_LOADENS4_14ComposedLayoutINS4_7SwizzleILi3ELi4ELi3EEENS4_18smem_ptr_flag_bitsILi8EEENSR_INS5_IJNSA_ILi8EEENSA_ILi128EEEEEENS5_IJS15_SB_EEEEEEEvNS4_8identityESY_S19_vS1A_EENS_8epilogue10collective18CollectiveEpilogueINS1C_23Sm100TmaWarpSpecializedILi1ELi1ELi56ELb0ELb0EEEJSH_NS5_IJNSR_ISE_SB_EENSR_ISF_SB_EEEEEaSI_aSI_NS1C_6fusion15FusionCallbacksIS1G_NS1K_17LinearCombinationIaiaiLNS_15FloatRoundStyleE2EEESH_S1J_JEEENS4_5SM1004TMEM4LOAD25SM100_TMEM_LOAD_16dp32b8xESY_NSZ_INS10_ILi0ELi4ELi3EEES13_NSR_INS5_IJS14_NSA_ILi16EEEEEENS5_IJS1V_SB_EEEEEEENS4_39AutoVectorizingCopyWithAssumedAlignmentILi128EEENS4_14SM90_TMA_STOREES1Z_S21_S21_EEEvvEEEEvNT_6ParamsE --------------------------
	.section	.nv.constant0._ZN7cutlass13device_kernelINS_4gemm6kernel13GemmUniversalIN4cute5tupleIJiiiiEEENS1_10collective13CollectiveMmaINS1_35MainloopSm100TmaUmmaWarpSpecializedILi4ELi2ELi4ENS5_IJNS4_1CILi1EEESB_SB_EEEEENS5_IJNSA_ILi64EEENSA_ILi112EEENSA_ILi256EEEEEEaNS5_IJlSB_lEEEaSI_NS4_8TiledMMAINS4_8MMA_AtomIJNS4_15SM100_MMA_S8_SSIaaiLi64ELi112ELNS4_4UMMA5MajorE0ELSN_0ELNSM_8SaturateE0EEEEEENS4_6LayoutISC_NS5_IJNSA_ILi0EEESS_SS_EEEEENS5_IJNS4_10UnderscoreESV_SV_EEEEENS4_13SM90_TMA_LOADENS4_14ComposedLayoutINS4_7SwizzleILi3ELi4ELi3EEENS4_18smem_ptr_flag_bitsILi8EEENSR_INS5_IJNSA_ILi8EEENSA_ILi128EEEEEENS5_IJS15_SB_EEEEEEEvNS4_8identityESY_S19_vS1A_EENS_8epilogue10collective18CollectiveEpilogueINS1C_23Sm100TmaWarpSpecializedILi1ELi1ELi56ELb0ELb0EEEJSH_NS5_IJNSR_ISE_SB_EENSR_ISF_SB_EEEEEaSI_aSI_NS1C_6fusion15FusionCallbacksIS1G_NS1K_17LinearCombinationIaiaiLNS_15FloatRoundStyleE2EEESH_S1J_JEEENS4_5SM1004TMEM4LOAD25SM100_TMEM_LOAD_16dp32b8xESY_NSZ_INS10_ILi0ELi4ELi3EEES13_NSR_INS5_IJS14_NSA_ILi16EEEEEENS5_IJS1V_SB_EEEEEEENS4_39AutoVectorizingCopyWithAssumedAlignmentILi128EEENS4_14SM90_TMA_STOREES1Z_S21_S21_EEEvvEEEEvNT_6ParamsE,"a",@progbits
	.sectionflags	@""
	.align	4
.nv.constant0._ZN7cutlass13device_kernelINS_4gemm6kernel13GemmUniversalIN4cute5tupleIJiiiiEEENS1_10collective13CollectiveMmaINS1_35MainloopSm100TmaUmmaWarpSpecializedILi4ELi2ELi4ENS5_IJNS4_1CILi1EEESB_SB_EEEEENS5_IJNSA_ILi64EEENSA_ILi112EEENSA_ILi256EEEEEEaNS5_IJlSB_lEEEaSI_NS4_8TiledMMAINS4_8MMA_AtomIJNS4_15SM100_MMA_S8_SSIaaiLi64ELi112ELNS4_4UMMA5MajorE0ELSN_0ELNSM_8SaturateE0EEEEEENS4_6LayoutISC_NS5_IJNSA_ILi0EEESS_SS_EEEEENS5_IJNS4_10UnderscoreESV_SV_EEEEENS4_13SM90_TMA_LOADENS4_14ComposedLayoutINS4_7SwizzleILi3ELi4ELi3EEENS4_18smem_ptr_flag_bitsILi8EEENSR_INS5_IJNSA_ILi8EEENSA_ILi128EEEEEENS5_IJS15_SB_EEEEEEEvNS4_8identityESY_S19_vS1A_EENS_8epilogue10collective18CollectiveEpilogueINS1C_23Sm100TmaWarpSpecializedILi1ELi1ELi56ELb0ELb0EEEJSH_NS5_IJNSR_ISE_SB_EENSR_ISF_SB_EEEEEaSI_aSI_NS1C_6fusion15FusionCallbacksIS1G_NS1K_17LinearCombinationIaiaiLNS_15FloatRoundStyleE2EEESH_S1J_JEEENS4_5SM1004TMEM4LOAD25SM100_TMEM_LOAD_16dp32b8xESY_NSZ_INS10_ILi0ELi4ELi3EEES13_NSR_INS5_IJS14_NSA_ILi16EEEEEENS5_IJS1V_SB_EEEEEEENS4_39AutoVectorizingCopyWithAssumedAlignmentILi128EEENS4_14SM90_TMA_STOREES1Z_S21_S21_EEEvvEEEEvNT_6ParamsE:
	.zero		2944


//--------------------- SYMBOLS --------------------------

	.type		.nv.reservedSmem.offset0,@object
	.size		.nv.reservedSmem.offset0,0x4
	.type		.nv.reservedSmem.cap,@object
	.size		.nv.reservedSmem.cap,0x4
	.type		__assertfail,@function
